	.target	sm_100a

	.elftype	@"ET_EXEC"


//--------------------- .note.nv.tkinfo           --------------------------
	.section	.note.nv.tkinfo,"",@"SHT_NOTE"
	.sectionflags	@"SHF_NOTE_NV_TKINFO"
	.tkinfo
        /*0018*/ 	.word	0x00000002
        /*0030*/ 	.string	""
        /*0030*/ 	.string	"ptxas"
        /*0030*/ 	.string	"Cuda compilation tools, release 13.0, V13.0.88"
        /*0030*/ 	.string	"Build cuda_13.0.r13.0/compiler.36424714_0"
        /*0030*/ 	.string	"-arch sm_100a -m 64 "



//--------------------- .note.nv.cuinfo           --------------------------
	.section	.note.nv.cuinfo,"",@"SHT_NOTE"
	.sectionflags	@"SHF_NOTE_NV_CUINFO"
        /*0018*/ 	.short	0x0002
        /*001a*/ 	.short	0x0064
        /*001c*/ 	.short	0x0082
	.zero		2


//--------------------- .nv.info                  --------------------------
	.section	.nv.info,"",@"SHT_CUDA_INFO"
	.align	4


	//----- nvinfo : EIATTR_REGCOUNT
	.align		4
        /*0000*/ 	.byte	0x04, 0x2f
        /*0002*/ 	.short	(.L_20 - .L_19)
	.align		4
.L_19:
        /*0004*/ 	.word	index@(_ZN7cutlass13device_kernelINS_4gemm6kernel13GemmUniversalIN4cute5tupleIJiiiiEEENS1_10collective13CollectiveMmaINS1_35MainloopSm100TmaUmmaWarpSpecializedILi4ELi2ELi4ENS5_IJNS4_1CILi1EEENSA_ILi2EEESB_EEEEENS5_IJNSA_ILi64EEENSA_ILi256EEESF_EEEaNS5_IJlSB_lEEEaSI_NS4_8TiledMMAINS4_8MMA_AtomIJNS4_15SM100_MMA_S8_SSIaaiLi64ELi256ELNS4_4UMMA5MajorE0ELSN_0ELNSM_8SaturateE0EEEEEENS4_6LayoutINS5_IJSB_SB_SB_EEENS5_IJNSA_ILi0EEEST_ST_EEEEENS5_IJNS4_10UnderscoreESW_SW_EEEEENS4_23SM90_TMA_LOAD_MULTICASTENS4_14ComposedLayoutINS4_7SwizzleILi2ELi4ELi3EEENS4_18smem_ptr_flag_bitsILi8EEENSR_INS5_IJNSA_ILi8EEESF_EEENS5_IJSF_SB_EEEEEEEvNS4_8identityENS4_13SM90_TMA_LOADES19_vS1A_EENS_8epilogue10collective18CollectiveEpilogueINS1D_23Sm100TmaWarpSpecializedILi4ELi2ELi32ELb0ELb0EEEJSH_NS5_IJNSR_ISF_SB_EES1I_EEEaSI_aSI_NS1D_6fusion15FusionCallbacksIS1H_NS1K_17LinearCombinationIaiaiLNS_15FloatRoundStyleE2EEESH_S1J_JEEENS4_5SM1004TMEM4LOAD26SM100_TMEM_LOAD_16dp32b32xES1B_S19_NS4_39AutoVectorizingCopyWithAssumedAlignmentILi128EEENS4_14SM90_TMA_STOREES19_S1V_S1V_EEEvvEEEEvNT_6ParamsE)
        /*0008*/ 	.word	0x0000005c


	//----- nvinfo : EIATTR_FRAME_SIZE
	.align		4
.L_20:
        /*000c*/ 	.byte	0x04, 0x11
        /*000e*/ 	.short	(.L_22 - .L_21)
	.align		4
.L_21:
        /*0010*/ 	.word	index@($__internal_2_$__cuda_sm10x_tcgen05_guardrail_trap_unallocated_columns_being_dealloced)
        /*0014*/ 	.word	0x00000000


	//----- nvinfo : EIATTR_FRAME_SIZE
	.align		4
.L_22:
        /*0018*/ 	.byte	0x04, 0x11
        /*001a*/ 	.short	(.L_24 - .L_23)
	.align		4
.L_23:
        /*001c*/ 	.word	index@($__internal_1_$__cuda_sm10x_tcgen05_guardrail_trap_phase_invalid_during_alloc)
        /*0020*/ 	.word	0x00000000


	//----- nvinfo : EIATTR_FRAME_SIZE
	.align		4
.L_24:
        /*0024*/ 	.byte	0x04, 0x11
        /*0026*/ 	.short	(.L_26 - .L_25)
	.align		4
.L_25:
        /*0028*/ 	.word	index@($__internal_0_$__cuda_sm10x_tcgen05_guardrail_trap_col_being_dealloced_not_returned_by_alloc)
        /*002c*/ 	.word	0x00000000


	//----- nvinfo : EIATTR_FRAME_SIZE
	.align		4
.L_26:
        /*0030*/ 	.byte	0x04, 0x11
        /*0032*/ 	.short	(.L_28 - .L_27)
	.align		4
.L_27:
        /*0034*/ 	.word	index@(_ZN7cutlass13device_kernelINS_4gemm6kernel13GemmUniversalIN4cute5tupleIJiiiiEEENS1_10collective13CollectiveMmaINS1_35MainloopSm100TmaUmmaWarpSpecializedILi4ELi2ELi4ENS5_IJNS4_1CILi1EEENSA_ILi2EEESB_EEEEENS5_IJNSA_ILi64EEENSA_ILi256EEESF_EEEaNS5_IJlSB_lEEEaSI_NS4_8TiledMMAINS4_8MMA_AtomIJNS4_15SM100_MMA_S8_SSIaaiLi64ELi256ELNS4_4UMMA5MajorE0ELSN_0ELNSM_8SaturateE0EEEEEENS4_6LayoutINS5_IJSB_SB_SB_EEENS5_IJNSA_ILi0EEEST_ST_EEEEENS5_IJNS4_10UnderscoreESW_SW_EEEEENS4_23SM90_TMA_LOAD_MULTICASTENS4_14ComposedLayoutINS4_7SwizzleILi2ELi4ELi3EEENS4_18smem_ptr_flag_bitsILi8EEENSR_INS5_IJNSA_ILi8EEESF_EEENS5_IJSF_SB_EEEEEEEvNS4_8identityENS4_13SM90_TMA_LOADES19_vS1A_EENS_8epilogue10collective18CollectiveEpilogueINS1D_23Sm100TmaWarpSpecializedILi4ELi2ELi32ELb0ELb0EEEJSH_NS5_IJNSR_ISF_SB_EES1I_EEEaSI_aSI_NS1D_6fusion15FusionCallbacksIS1H_NS1K_17LinearCombinationIaiaiLNS_15FloatRoundStyleE2EEESH_S1J_JEEENS4_5SM1004TMEM4LOAD26SM100_TMEM_LOAD_16dp32b32xES1B_S19_NS4_39AutoVectorizingCopyWithAssumedAlignmentILi128EEENS4_14SM90_TMA_STOREES19_S1V_S1V_EEEvvEEEEvNT_6ParamsE)
        /*0038*/ 	.word	0x00000000


	//----- nvinfo : EIATTR_MIN_STACK_SIZE
	.align		4
.L_28:
        /*003c*/ 	.byte	0x04, 0x12
        /*003e*/ 	.short	(.L_30 - .L_29)
	.align		4
.L_29:
        /*0040*/ 	.word	index@(_ZN7cutlass13device_kernelINS_4gemm6kernel13GemmUniversalIN4cute5tupleIJiiiiEEENS1_10collective13CollectiveMmaINS1_35MainloopSm100TmaUmmaWarpSpecializedILi4ELi2ELi4ENS5_IJNS4_1CILi1EEENSA_ILi2EEESB_EEEEENS5_IJNSA_ILi64EEENSA_ILi256EEESF_EEEaNS5_IJlSB_lEEEaSI_NS4_8TiledMMAINS4_8MMA_AtomIJNS4_15SM100_MMA_S8_SSIaaiLi64ELi256ELNS4_4UMMA5MajorE0ELSN_0ELNSM_8SaturateE0EEEEEENS4_6LayoutINS5_IJSB_SB_SB_EEENS5_IJNSA_ILi0EEEST_ST_EEEEENS5_IJNS4_10UnderscoreESW_SW_EEEEENS4_23SM90_TMA_LOAD_MULTICASTENS4_14ComposedLayoutINS4_7SwizzleILi2ELi4ELi3EEENS4_18smem_ptr_flag_bitsILi8EEENSR_INS5_IJNSA_ILi8EEESF_EEENS5_IJSF_SB_EEEEEEEvNS4_8identityENS4_13SM90_TMA_LOADES19_vS1A_EENS_8epilogue10collective18CollectiveEpilogueINS1D_23Sm100TmaWarpSpecializedILi4ELi2ELi32ELb0ELb0EEEJSH_NS5_IJNSR_ISF_SB_EES1I_EEEaSI_aSI_NS1D_6fusion15FusionCallbacksIS1H_NS1K_17LinearCombinationIaiaiLNS_15FloatRoundStyleE2EEESH_S1J_JEEENS4_5SM1004TMEM4LOAD26SM100_TMEM_LOAD_16dp32b32xES1B_S19_NS4_39AutoVectorizingCopyWithAssumedAlignmentILi128EEENS4_14SM90_TMA_STOREES19_S1V_S1V_EEEvvEEEEvNT_6ParamsE)
        /*0044*/ 	.word	0x00000000
.L_30:


//--------------------- .nv.compat                --------------------------
	.section	.nv.compat,"",@"SHT_CUDA_COMPAT_INFO"
	.align	4
        /*0000*/ 	.byte	0x02, 0x09, 0x01, 0x00, 0x02, 0x02, 0x03, 0x00, 0x02, 0x05, 0x06, 0x00, 0x03, 0x07, 0x01, 0x01
        /*0010*/ 	.byte	0x02, 0x03, 0x01, 0x00, 0x02, 0x06, 0x01, 0x00, 0x04, 0x0b, 0x08, 0x00, 0x01, 0x00, 0x00, 0x00
        /*0020*/ 	.byte	0x00, 0x00, 0x00, 0x00


//--------------------- .nv.info._ZN7cutlass13device_kernelINS_4gemm6kernel13GemmUniversalIN4cute5tupleIJiiiiEEENS1_10collective13CollectiveMmaINS1_35MainloopSm100TmaUmmaWarpSpecializedILi4ELi2ELi4ENS5_IJNS4_1CILi1EEENSA_ILi2EEESB_EEEEENS5_IJNSA_ILi64EEENSA_ILi256EEESF_EEEaNS5_IJlSB_lEEEaSI_NS4_8TiledMMAINS4_8MMA_AtomIJNS4_15SM100_MMA_S8_SSIaaiLi64ELi256ELNS4_4UMMA5MajorE0ELSN_0ELNSM_8SaturateE0EEEEEENS4_6LayoutINS5_IJSB_SB_SB_EEENS5_IJNSA_ILi0EEEST_ST_EEEEENS5_IJNS4_10UnderscoreESW_SW_EEEEENS4_23SM90_TMA_LOAD_MULTICASTENS4_14ComposedLayoutINS4_7SwizzleILi2ELi4ELi3EEENS4_18smem_ptr_flag_bitsILi8EEENSR_INS5_IJNSA_ILi8EEESF_EEENS5_IJSF_SB_EEEEEEEvNS4_8identityENS4_13SM90_TMA_LOADES19_vS1A_EENS_8epilogue10collective18CollectiveEpilogueINS1D_23Sm100TmaWarpSpecializedILi4ELi2ELi32ELb0ELb0EEEJSH_NS5_IJNSR_ISF_SB_EES1I_EEEaSI_aSI_NS1D_6fusion15FusionCallbacksIS1H_NS1K_17LinearCombinationIaiaiLNS_15FloatRoundStyleE2EEESH_S1J_JEEENS4_5SM1004TMEM4LOAD26SM100_TMEM_LOAD_16dp32b32xES1B_S19_NS4_39AutoVectorizingCopyWithAssumedAlignmentILi128EEENS4_14SM90_TMA_STOREES19_S1V_S1V_EEEvvEEEEvNT_6ParamsE --------------------------
	.section	.nv.info._ZN7cutlass13device_kernelINS_4gemm6kernel13GemmUniversalIN4cute5tupleIJiiiiEEENS1_10collective13CollectiveMmaINS1_35MainloopSm100TmaUmmaWarpSpecializedILi4ELi2ELi4ENS5_IJNS4_1CILi1EEENSA_ILi2EEESB_EEEEENS5_IJNSA_ILi64EEENSA_ILi256EEESF_EEEaNS5_IJlSB_lEEEaSI_NS4_8TiledMMAINS4_8MMA_AtomIJNS4_15SM100_MMA_S8_SSIaaiLi64ELi256ELNS4_4UMMA5MajorE0ELSN_0ELNSM_8SaturateE0EEEEEENS4_6LayoutINS5_IJSB_SB_SB_EEENS5_IJNSA_ILi0EEEST_ST_EEEEENS5_IJNS4_10UnderscoreESW_SW_EEEEENS4_23SM90_TMA_LOAD_MULTICASTENS4_14ComposedLayoutINS4_7SwizzleILi2ELi4ELi3EEENS4_18smem_ptr_flag_bitsILi8EEENSR_INS5_IJNSA_ILi8EEESF_EEENS5_IJSF_SB_EEEEEEEvNS4_8identityENS4_13SM90_TMA_LOADES19_vS1A_EENS_8epilogue10collective18CollectiveEpilogueINS1D_23Sm100TmaWarpSpecializedILi4ELi2ELi32ELb0ELb0EEEJSH_NS5_IJNSR_ISF_SB_EES1I_EEEaSI_aSI_NS1D_6fusion15FusionCallbacksIS1H_NS1K_17LinearCombinationIaiaiLNS_15FloatRoundStyleE2EEESH_S1J_JEEENS4_5SM1004TMEM4LOAD26SM100_TMEM_LOAD_16dp32b32xES1B_S19_NS4_39AutoVectorizingCopyWithAssumedAlignmentILi128EEENS4_14SM90_TMA_STOREES19_S1V_S1V_EEEvvEEEEvNT_6ParamsE,"",@"SHT_CUDA_INFO"
	.sectionflags	@""
	.align	4


	//----- nvinfo : EIATTR_CUDA_API_VERSION
	.align		4
        /*0000*/ 	.byte	0x04, 0x37
        /*0002*/ 	.short	(.L_32 - .L_31)
.L_31:
        /*0004*/ 	.word	0x00000082


	//----- nvinfo : EIATTR_KPARAM_INFO
	.align		4
.L_32:
        /*0008*/ 	.byte	0x04, 0x17
        /*000a*/ 	.short	(.L_34 - .L_33)
.L_33:
        /*000c*/ 	.word	0x00000000
        /*0010*/ 	.short	0x0000
        /*0012*/ 	.short	0x0000
        /*0014*/ 	.byte	0x00, 0xf0, 0x01, 0x20


	//----- nvinfo : EIATTR_AT_ENTRY_FRAGMENTS
	.align		4
.L_34:
        /*0018*/ 	.byte	0x04, 0x4f
        /*001a*/ 	.short	(.L_36 - .L_35)


	//   ....[0]....
.L_35:
        /*001c*/ 	.word	0x00000006


	//----- nvinfo : EIATTR_RESERVED_SMEM_USED
	.align		4
.L_36:
        /*0020*/ 	.byte	0x01, 0x41
	.zero		2


	//----- nvinfo : EIATTR_SPARSE_MMA_MASK
	.align		4
        /*0024*/ 	.byte	0x03, 0x50
        /*0026*/ 	.short	0x0000


	//----- nvinfo : EIATTR_TCGEN05_1CTA_USED
	.align		4
        /*0028*/ 	.byte	0x01, 0x51
	.zero		2


	//----- nvinfo : EIATTR_MAXREG_COUNT
	.align		4
        /*002c*/ 	.byte	0x03, 0x1b
        /*002e*/ 	.short	0x00ff


	//----- nvinfo : EIATTR_NUM_BARRIERS
	.align		4
        /*0030*/ 	.byte	0x02, 0x4c
        /*0032*/ 	.byte	0x07
	.zero		1


	//----- nvinfo : EIATTR_EXTERNS
	.align		4
        /*0034*/ 	.byte	0x04, 0x0f
        /*0036*/ 	.short	(.L_38 - .L_37)


	//   ....[0]....
	.align		4
.L_37:
        /*0038*/ 	.word	index@(__assertfail)


	//----- nvinfo : EIATTR_MERCURY_ISA_VERSION
	.align		4
.L_38:
        /*003c*/ 	.byte	0x03, 0x5f
        /*003e*/ 	.short	0x0101


	//----- nvinfo : EIATTR_INT_WARP_WIDE_INSTR_OFFSETS
	.align		4
        /*0040*/ 	.byte	0x04, 0x31
        /*0042*/ 	.short	(.L_40 - .L_39)


	//   ....[0]....
.L_39:
        /*0044*/ 	.word	0x00003c20


	//   ....[1]....
        /*0048*/ 	.word	0x00003c50


	//   ....[2]....
        /*004c*/ 	.word	0x00003c70


	//   ....[3]....
        /*0050*/ 	.word	0x000047b0


	//   ....[4]....
        /*0054*/ 	.word	0x00004820


	//   ....[5]....
        /*0058*/ 	.word	0x00004900


	//   ....[6]....
        /*005c*/ 	.word	0x00004980


	//   ....[7]....
        /*0060*/ 	.word	0x00004a80


	//   ....[8]....
        /*0064*/ 	.word	0x00004b00


	//   ....[9]....
        /*0068*/ 	.word	0x00004bf0


	//   ....[10]....
        /*006c*/ 	.word	0x00004ca0


	//----- nvinfo : EIATTR_COOP_GROUP_MASK_REGIDS
	.align		4
.L_40:
        /*0070*/ 	.byte	0x04, 0x29
        /*0072*/ 	.short	(.L_42 - .L_41)


	//   ....[0]....
.L_41:
        /*0074*/ 	.word	0xffffffff


	//   ....[1]....
        /*0078*/ 	.word	0xffffffff


	//   ....[2]....
        /*007c*/ 	.word	0xffffffff


	//   ....[3]....
        /*0080*/ 	.word	0xffffffff


	//   ....[4]....
        /*0084*/ 	.word	0xffffffff


	//   ....[5]....
        /*0088*/ 	.word	0xffffffff


	//   ....[6]....
        /*008c*/ 	.word	0xffffffff


	//   ....[7]....
        /*0090*/ 	.word	0xffffffff


	//   ....[8]....
        /*0094*/ 	.word	0xffffffff


	//   ....[9]....
        /*0098*/ 	.word	0xffffffff


	//   ....[10]....
        /*009c*/ 	.word	0xffffffff


	//   ....[11]....
        /*00a0*/ 	.word	0xffffffff


	//   ....[12]....
        /*00a4*/ 	.word	0xffffffff


	//   ....[13]....
        /*00a8*/ 	.word	0xffffffff


	//----- nvinfo : EIATTR_COOP_GROUP_INSTR_OFFSETS
	.align		4
.L_42:
        /*00ac*/ 	.byte	0x04, 0x28
        /*00ae*/ 	.short	(.L_44 - .L_43)


	//   ....[0]....
.L_43:
        /*00b0*/ 	.word	0x00000080


	//   ....[1]....
        /*00b4*/ 	.word	0x000004f0


	//   ....[2]....
        /*00b8*/ 	.word	0x000006a0


	//   ....[3]....
        /*00bc*/ 	.word	0x00000840


	//   ....[4]....
        /*00c0*/ 	.word	0x00000940


	//   ....[5]....
        /*00c4*/ 	.word	0x00000ab0


	//   ....[6]....
        /*00c8*/ 	.word	0x00000c50


	//   ....[7]....
        /*00cc*/ 	.word	0x00000e00


	//   ....[8]....
        /*00d0*/ 	.word	0x00002030


	//   ....[9]....
        /*00d4*/ 	.word	0x00002ef0


	//   ....[10]....
        /*00d8*/ 	.word	0x00003100


	//   ....[11]....
        /*00dc*/ 	.word	0x00003130


	//   ....[12]....
        /*00e0*/ 	.word	0x00003b00


	//   ....[13]....
        /*00e4*/ 	.word	0x00003d30


	//----- nvinfo : EIATTR_VRC_CTA_INIT_COUNT
	.align		4
.L_44:
        /*00e8*/ 	.byte	0x02, 0x4a
        /*00ea*/ 	.byte	0x80
	.zero		1


	//----- nvinfo : EIATTR_SYSCALL_OFFSETS
	.align		4
        /*00ec*/ 	.byte	0x04, 0x46
        /*00ee*/ 	.short	(.L_46 - .L_45)


	//   ....[0]....
.L_45:
        /*00f0*/ 	.word	0x00005930


	//   ....[1]....
        /*00f4*/ 	.word	0x00005a70


	//   ....[2]....
        /*00f8*/ 	.word	0x000062a0


	//   ....[3]....
        /*00fc*/ 	.word	0x00007040


	//   ....[4]....
        /*0100*/ 	.word	0x00007d90


	//   ....[5]....
        /*0104*/ 	.word	0x00008b00


	//----- nvinfo : EIATTR_MBARRIER_INSTR_OFFSETS
	.align		4
.L_46:
        /*0108*/ 	.byte	0x04, 0x39
        /*010a*/ 	.short	(.L_48 - .L_47)


	//   ....[0]....
.L_47:
        /*010c*/ 	.word	0x00000610
        /*0110*/ 	.word	0x000000ff
        /*0114*/ 	.word	0x00000000
        /*0118*/ 	.short	0x0100
        /*011a*/ 	.byte	0x04
	.zero		1


	//   ....[1]....
        /*011c*/ 	.word	0x00000620
        /*0120*/ 	.word	0x000000ff
        /*0124*/ 	.word	0x00000020
        /*0128*/ 	.short	0x0100
        /*012a*/ 	.byte	0x04
	.zero		1


	//   ....[2]....
        /*012c*/ 	.word	0x00000630
        /*0130*/ 	.word	0x000000ff
        /*0134*/ 	.word	0x00000008
        /*0138*/ 	.short	0x0100
        /*013a*/ 	.byte	0x04
	.zero		1


	//   ....[3]....
        /*013c*/ 	.word	0x00000640
        /*0140*/ 	.word	0x000000ff
        /*0144*/ 	.word	0x00000028
        /*0148*/ 	.short	0x0100
        /*014a*/ 	.byte	0x04
	.zero		1


	//   ....[4]....
        /*014c*/ 	.word	0x00000650
        /*0150*/ 	.word	0x000000ff
        /*0154*/ 	.word	0x00000010
        /*0158*/ 	.short	0x0100
        /*015a*/ 	.byte	0x04
	.zero		1


	//   ....[5]....
        /*015c*/ 	.word	0x00000660
        /*0160*/ 	.word	0x000000ff
        /*0164*/ 	.word	0x00000030
        /*0168*/ 	.short	0x0100
        /*016a*/ 	.byte	0x04
	.zero		1


	//   ....[6]....
        /*016c*/ 	.word	0x00000670
        /*0170*/ 	.word	0x000000ff
        /*0174*/ 	.word	0x00000018
        /*0178*/ 	.short	0x0100
        /*017a*/ 	.byte	0x04
	.zero		1


	//   ....[7]....
        /*017c*/ 	.word	0x00000680
        /*0180*/ 	.word	0x000000ff
        /*0184*/ 	.word	0x00000038
        /*0188*/ 	.short	0x0100
        /*018a*/ 	.byte	0x04
	.zero		1


	//   ....[8]....
        /*018c*/ 	.word	0x000007b0
        /*0190*/ 	.word	0x000000ff
        /*0194*/ 	.word	0x00000040
        /*0198*/ 	.short	0x0100
        /*019a*/ 	.byte	0x04
	.zero		1


	//   ....[9]....
        /*019c*/ 	.word	0x000007c0
        /*01a0*/ 	.word	0x000000ff
        /*01a4*/ 	.word	0x00000060
        /*01a8*/ 	.short	0x0100
        /*01aa*/ 	.byte	0x04
	.zero		1


	//   ....[10]....
        /*01ac*/ 	.word	0x000007d0
        /*01b0*/ 	.word	0x000000ff
        /*01b4*/ 	.word	0x00000048
        /*01b8*/ 	.short	0x0100
        /*01ba*/ 	.byte	0x04
	.zero		1


	//   ....[11]....
        /*01bc*/ 	.word	0x000007e0
        /*01c0*/ 	.word	0x000000ff
        /*01c4*/ 	.word	0x00000068
        /*01c8*/ 	.short	0x0100
        /*01ca*/ 	.byte	0x04
	.zero		1


	//   ....[12]....
        /*01cc*/ 	.word	0x000007f0
        /*01d0*/ 	.word	0x000000ff
        /*01d4*/ 	.word	0x00000050
        /*01d8*/ 	.short	0x0100
        /*01da*/ 	.byte	0x04
	.zero		1


	//   ....[13]....
        /*01dc*/ 	.word	0x00000800
        /*01e0*/ 	.word	0x000000ff
        /*01e4*/ 	.word	0x00000070
        /*01e8*/ 	.short	0x0100
        /*01ea*/ 	.byte	0x04
	.zero		1


	//   ....[14]....
        /*01ec*/ 	.word	0x00000810
        /*01f0*/ 	.word	0x000000ff
        /*01f4*/ 	.word	0x00000058
        /*01f8*/ 	.short	0x0100
        /*01fa*/ 	.byte	0x04
	.zero		1


	//   ....[15]....
        /*01fc*/ 	.word	0x00000820
        /*0200*/ 	.word	0x000000ff
        /*0204*/ 	.word	0x00000078
        /*0208*/ 	.short	0x0100
        /*020a*/ 	.byte	0x04
	.zero		1


	//   ....[16]....
        /*020c*/ 	.word	0x00000910
        /*0210*/ 	.word	0x000000ff
        /*0214*/ 	.word	0x00000080
        /*0218*/ 	.short	0x0100
        /*021a*/ 	.byte	0x06
	.zero		1


	//   ....[17]....
        /*021c*/ 	.word	0x00000920
        /*0220*/ 	.word	0x000000ff
        /*0224*/ 	.word	0x00000088
        /*0228*/ 	.short	0x0100
        /*022a*/ 	.byte	0x06
	.zero		1


	//   ....[18]....
        /*022c*/ 	.word	0x00000a60
        /*0230*/ 	.word	0x000000ff
        /*0234*/ 	.word	0x00000090
        /*0238*/ 	.short	0x0100
        /*023a*/ 	.byte	0x06
	.zero		1


	//   ....[19]....
        /*023c*/ 	.word	0x00000a70
        /*0240*/ 	.word	0x000000ff
        /*0244*/ 	.word	0x000000a0
        /*0248*/ 	.short	0x0100
        /*024a*/ 	.byte	0x06
	.zero		1


	//   ....[20]....
        /*024c*/ 	.word	0x00000a80
        /*0250*/ 	.word	0x000000ff
        /*0254*/ 	.word	0x00000098
        /*0258*/ 	.short	0x0100
        /*025a*/ 	.byte	0x06
	.zero		1


	//   ....[21]....
        /*025c*/ 	.word	0x00000a90
        /*0260*/ 	.word	0x000000ff
        /*0264*/ 	.word	0x000000a8
        /*0268*/ 	.short	0x0100
        /*026a*/ 	.byte	0x06
	.zero		1


	//   ....[22]....
        /*026c*/ 	.word	0x00000bc0
        /*0270*/ 	.word	0x000000ff
        /*0274*/ 	.word	0x000000b0
        /*0278*/ 	.short	0x0100
        /*027a*/ 	.byte	0x04
	.zero		1


	//   ....[23]....
        /*027c*/ 	.word	0x00000bd0
        /*0280*/ 	.word	0x000000ff
        /*0284*/ 	.word	0x000000d0
        /*0288*/ 	.short	0x0100
        /*028a*/ 	.byte	0x04
	.zero		1


	//   ....[24]....
        /*028c*/ 	.word	0x00000be0
        /*0290*/ 	.word	0x000000ff
        /*0294*/ 	.word	0x000000b8
        /*0298*/ 	.short	0x0100
        /*029a*/ 	.byte	0x04
	.zero		1


	//   ....[25]....
        /*029c*/ 	.word	0x00000bf0
        /*02a0*/ 	.word	0x000000ff
        /*02a4*/ 	.word	0x000000d8
        /*02a8*/ 	.short	0x0100
        /*02aa*/ 	.byte	0x04
	.zero		1


	//   ....[26]....
        /*02ac*/ 	.word	0x00000c00
        /*02b0*/ 	.word	0x000000ff
        /*02b4*/ 	.word	0x000000c0
        /*02b8*/ 	.short	0x0100
        /*02ba*/ 	.byte	0x04
	.zero		1


	//   ....[27]....
        /*02bc*/ 	.word	0x00000c10
        /*02c0*/ 	.word	0x000000ff
        /*02c4*/ 	.word	0x000000e0
        /*02c8*/ 	.short	0x0100
        /*02ca*/ 	.byte	0x04
	.zero		1


	//   ....[28]....
        /*02cc*/ 	.word	0x00000c20
        /*02d0*/ 	.word	0x000000ff
        /*02d4*/ 	.word	0x000000c8
        /*02d8*/ 	.short	0x0100
        /*02da*/ 	.byte	0x04
	.zero		1


	//   ....[29]....
        /*02dc*/ 	.word	0x00000c30
        /*02e0*/ 	.word	0x000000ff
        /*02e4*/ 	.word	0x000000e8
        /*02e8*/ 	.short	0x0100
        /*02ea*/ 	.byte	0x04
	.zero		1


	//   ....[30]....
        /*02ec*/ 	.word	0x00000d20
        /*02f0*/ 	.word	0x000000ff
        /*02f4*/ 	.word	0x000000f0
        /*02f8*/ 	.short	0x0100
        /*02fa*/ 	.byte	0x04
	.zero		1


	//   ....[31]....
        /*02fc*/ 	.word	0x00000d30
        /*0300*/ 	.word	0x000000ff
        /*0304*/ 	.word	0x00000100
        /*0308*/ 	.short	0x0100
        /*030a*/ 	.byte	0x04
	.zero		1


	//   ....[32]....
        /*030c*/ 	.word	0x00000d40
        /*0310*/ 	.word	0x000000ff
        /*0314*/ 	.word	0x000000f8
        /*0318*/ 	.short	0x0100
        /*031a*/ 	.byte	0x04
	.zero		1


	//   ....[33]....
        /*031c*/ 	.word	0x00000d50
        /*0320*/ 	.word	0x000000ff
        /*0324*/ 	.word	0x00000108
        /*0328*/ 	.short	0x0100
        /*032a*/ 	.byte	0x04
	.zero		1


	//   ....[34]....
        /*032c*/ 	.word	0x000018b0
        /*0330*/ 	.word	0x00000000
        /*0334*/ 	.word	0x00000100
        /*0338*/ 	.short	0x010a
        /*033a*/ 	.byte	0xff
	.zero		1


	//   ....[35]....
        /*033c*/ 	.word	0x000018e0
        /*0340*/ 	.word	0x00000000
        /*0344*/ 	.word	0x000000f0
        /*0348*/ 	.short	0x0101
        /*034a*/ 	.byte	0xff
	.zero		1


	//   ....[36]....
        /*034c*/ 	.word	0x000019b0
        /*0350*/ 	.word	0x000000ff
        /*0354*/ 	.word	0x00000020
        /*0358*/ 	.short	0x010a
        /*035a*/ 	.byte	0x04
	.zero		1


	//   ....[37]....
        /*035c*/ 	.word	0x00001a30
        /*0360*/ 	.word	0x000000ff
        /*0364*/ 	.word	0x00000020
        /*0368*/ 	.short	0x010a
        /*036a*/ 	.byte	0x21
	.zero		1


	//   ....[38]....
        /*036c*/ 	.word	0x00001bc0
        /*0370*/ 	.word	0x000000ff
        /*0374*/ 	.word	0x00000020
        /*0378*/ 	.short	0x010a
        /*037a*/ 	.byte	0x08
	.zero		1


	//   ....[39]....
        /*037c*/ 	.word	0x00001ce0
        /*0380*/ 	.word	0x000000ff
        /*0384*/ 	.word	0x00000088
        /*0388*/ 	.short	0x0101
        /*038a*/ 	.byte	0x06
	.zero		1


	//   ....[40]....
        /*038c*/ 	.word	0x00001d00
        /*0390*/ 	.word	0x000000ff
        /*0394*/ 	.word	0x00000020
        /*0398*/ 	.short	0x010a
        /*039a*/ 	.byte	0x04
	.zero		1


	//   ....[41]....
        /*039c*/ 	.word	0x00001d80
        /*03a0*/ 	.word	0x000000ff
        /*03a4*/ 	.word	0x00000020
        /*03a8*/ 	.short	0x010a
        /*03aa*/ 	.byte	0x11
	.zero		1


	//   ....[42]....
        /*03ac*/ 	.word	0x00001f10
        /*03b0*/ 	.word	0x000000ff
        /*03b4*/ 	.word	0x00000020
        /*03b8*/ 	.short	0x010a
        /*03ba*/ 	.byte	0x07
	.zero		1


	//   ....[43]....
        /*03bc*/ 	.word	0x00002060
        /*03c0*/ 	.word	0x00000003
        /*03c4*/ 	.word	0x00000090
        /*03c8*/ 	.short	0x010a
        /*03ca*/ 	.byte	0xff
	.zero		1


	//   ....[44]....
        /*03cc*/ 	.word	0x000021b0
        /*03d0*/ 	.word	0x00000000
        /*03d4*/ 	.word	0x00000000
        /*03d8*/ 	.short	0x0101
        /*03da*/ 	.byte	0xff
	.zero		1


	//   ....[45]....
        /*03dc*/ 	.word	0x00002770
        /*03e0*/ 	.word	0x000000ff
        /*03e4*/ 	.word	0x00000000
        /*03e8*/ 	.short	0x010a
        /*03ea*/ 	.byte	0x04
	.zero		1


	//   ....[46]....
        /*03ec*/ 	.word	0x00002800
        /*03f0*/ 	.word	0x000000ff
        /*03f4*/ 	.word	0x00000000
        /*03f8*/ 	.short	0x010a
        /*03fa*/ 	.byte	0x05
	.zero		1


	//   ....[47]....
        /*03fc*/ 	.word	0x00002890
        /*0400*/ 	.word	0x000000ff
        /*0404*/ 	.word	0x00000000
        /*0408*/ 	.short	0x010a
        /*040a*/ 	.byte	0x05
	.zero		1


	//   ....[48]....
        /*040c*/ 	.word	0x00002930
        /*0410*/ 	.word	0x00000000
        /*0414*/ 	.word	0x00000000
        /*0418*/ 	.short	0x010a
        /*041a*/ 	.byte	0xff
	.zero		1


	//   ....[49]....
        /*041c*/ 	.word	0x00002a50
        /*0420*/ 	.word	0x00000002
        /*0424*/ 	.word	0x000000f0
        /*0428*/ 	.short	0x010a
        /*042a*/ 	.byte	0xff
	.zero		1


	//   ....[50]....
        /*042c*/ 	.word	0x00002ac0
        /*0430*/ 	.word	0x00000002
        /*0434*/ 	.word	0x00000000
        /*0438*/ 	.short	0x0101
        /*043a*/ 	.byte	0xff
	.zero		1


	//   ....[51]....
        /*043c*/ 	.word	0x00002ae0
        /*0440*/ 	.word	0x000000ff
        /*0444*/ 	.word	0x000000a0
        /*0448*/ 	.short	0x010a
        /*044a*/ 	.byte	0x04
	.zero		1


	//   ....[52]....
        /*044c*/ 	.word	0x00002c00
        /*0450*/ 	.word	0x00000002
        /*0454*/ 	.word	0x00000090
        /*0458*/ 	.short	0x010a
        /*045a*/ 	.byte	0xff
	.zero		1


	//   ....[53]....
        /*045c*/ 	.word	0x00002d00
        /*0460*/ 	.word	0x00000002
        /*0464*/ 	.word	0x00000000
        /*0468*/ 	.short	0x0101
        /*046a*/ 	.byte	0xff
	.zero		1


	//   ....[54]....
        /*046c*/ 	.word	0x00002d90
        /*0470*/ 	.word	0x000000ff
        /*0474*/ 	.word	0x000000a0
        /*0478*/ 	.short	0x0106
        /*047a*/ 	.byte	0x04
	.zero		1


	//   ....[55]....
        /*047c*/ 	.word	0x00002db0
        /*0480*/ 	.word	0x000000ff
        /*0484*/ 	.word	0x000000a0
        /*0488*/ 	.short	0x010a
        /*048a*/ 	.byte	0x04
	.zero		1


	//   ....[56]....
        /*048c*/ 	.word	0x00002e40
        /*0490*/ 	.word	0x000000ff
        /*0494*/ 	.word	0x000000a0
        /*0498*/ 	.short	0x0106
        /*049a*/ 	.byte	0x07
	.zero		1


	//   ....[57]....
        /*049c*/ 	.word	0x00002e80
        /*04a0*/ 	.word	0x00000000
        /*04a4*/ 	.word	0x000000a0
        /*04a8*/ 	.short	0x010a
        /*04aa*/ 	.byte	0xff
	.zero		1


	//   ....[58]....
        /*04ac*/ 	.word	0x00003390
        /*04b0*/ 	.word	0x00000000
        /*04b4*/ 	.word	0x00000090
        /*04b8*/ 	.short	0x010a
        /*04ba*/ 	.byte	0xff
	.zero		1


	//   ....[59]....
        /*04bc*/ 	.word	0x00003490
        /*04c0*/ 	.word	0x00000003
        /*04c4*/ 	.word	0x00000000
        /*04c8*/ 	.short	0x0101
        /*04ca*/ 	.byte	0xff
	.zero		1


	//   ....[60]....
        /*04cc*/ 	.word	0x000034a0
        /*04d0*/ 	.word	0x000000ff
        /*04d4*/ 	.word	0x00000000
        /*04d8*/ 	.short	0x010a
        /*04da*/ 	.byte	0x04
	.zero		1


	//   ....[61]....
        /*04dc*/ 	.word	0x00003520
        /*04e0*/ 	.word	0x000000ff
        /*04e4*/ 	.word	0x000000d0
        /*04e8*/ 	.short	0x010a
        /*04ea*/ 	.byte	0x17
	.zero		1


	//   ....[62]....
        /*04ec*/ 	.word	0x00003600
        /*04f0*/ 	.word	0x000000ff
        /*04f4*/ 	.word	0x00000000
        /*04f8*/ 	.short	0x010a
        /*04fa*/ 	.byte	0x05
	.zero		1


	//   ....[63]....
        /*04fc*/ 	.word	0x00003740
        /*0500*/ 	.word	0x000000ff
        /*0504*/ 	.word	0x00000000
        /*0508*/ 	.short	0x010a
        /*050a*/ 	.byte	0x04
	.zero		1


	//   ....[64]....
        /*050c*/ 	.word	0x00003930
        /*0510*/ 	.word	0x000000ff
        /*0514*/ 	.word	0x00000000
        /*0518*/ 	.short	0x010a
        /*051a*/ 	.byte	0x04
	.zero		1


	//   ....[65]....
        /*051c*/ 	.word	0x000039c0
        /*0520*/ 	.word	0x000000ff
        /*0524*/ 	.word	0x00000000
        /*0528*/ 	.short	0x010a
        /*052a*/ 	.byte	0x05
	.zero		1


	//   ....[66]....
        /*052c*/ 	.word	0x00003a50
        /*0530*/ 	.word	0x000000ff
        /*0534*/ 	.word	0x00000000
        /*0538*/ 	.short	0x010a
        /*053a*/ 	.byte	0x05
	.zero		1


	//   ....[67]....
        /*053c*/ 	.word	0x00003ae0
        /*0540*/ 	.word	0x000000ff
        /*0544*/ 	.word	0x00000000
        /*0548*/ 	.short	0x010a
        /*054a*/ 	.byte	0x04
	.zero		1


	//   ....[68]....
        /*054c*/ 	.word	0x00003fb0
        /*0550*/ 	.word	0x0000000c
        /*0554*/ 	.word	0x00000090
        /*0558*/ 	.short	0x010a
        /*055a*/ 	.byte	0xff
	.zero		1


	//   ....[69]....
        /*055c*/ 	.word	0x00004120
        /*0560*/ 	.word	0x00000000
        /*0564*/ 	.word	0x00000000
        /*0568*/ 	.short	0x0101
        /*056a*/ 	.byte	0xff
	.zero		1


	//   ....[70]....
        /*056c*/ 	.word	0x000045b0
        /*0570*/ 	.word	0x000000ff
        /*0574*/ 	.word	0x00000088
        /*0578*/ 	.short	0x010a
        /*057a*/ 	.byte	0x15
	.zero		1


	//   ....[71]....
        /*057c*/ 	.word	0x00004730
        /*0580*/ 	.word	0x000000ff
        /*0584*/ 	.word	0x00000060
        /*0588*/ 	.short	0x010a
        /*058a*/ 	.byte	0x15
	.zero		1


	//   ....[72]....
        /*058c*/ 	.word	0x000048b0
        /*0590*/ 	.word	0x000000ff
        /*0594*/ 	.word	0x00000040
        /*0598*/ 	.short	0x010b
        /*059a*/ 	.byte	0x15
	.zero		1


	//   ....[73]....
        /*059c*/ 	.word	0x000048c0
        /*05a0*/ 	.word	0x000000ff
        /*05a4*/ 	.word	0x00000000
        /*05a8*/ 	.short	0x0101
        /*05aa*/ 	.byte	0x06
	.zero		1


	//   ....[74]....
        /*05ac*/ 	.word	0x000048d0
        /*05b0*/ 	.word	0x000000ff
        /*05b4*/ 	.word	0x00000068
        /*05b8*/ 	.short	0x010a
        /*05ba*/ 	.byte	0x15
	.zero		1


	//   ....[75]....
        /*05bc*/ 	.word	0x00004a30
        /*05c0*/ 	.word	0x000000ff
        /*05c4*/ 	.word	0x00000048
        /*05c8*/ 	.short	0x010b
        /*05ca*/ 	.byte	0x15
	.zero		1


	//   ....[76]....
        /*05cc*/ 	.word	0x00004a40
        /*05d0*/ 	.word	0x000000ff
        /*05d4*/ 	.word	0x00000000
        /*05d8*/ 	.short	0x0101
        /*05da*/ 	.byte	0x06
	.zero		1


	//   ....[77]....
        /*05dc*/ 	.word	0x00004a50
        /*05e0*/ 	.word	0x000000ff
        /*05e4*/ 	.word	0x00000070
        /*05e8*/ 	.short	0x010a
        /*05ea*/ 	.byte	0x15
	.zero		1


	//   ....[78]....
        /*05ec*/ 	.word	0x00004ba0
        /*05f0*/ 	.word	0x000000ff
        /*05f4*/ 	.word	0x00000050
        /*05f8*/ 	.short	0x010b
        /*05fa*/ 	.byte	0x15
	.zero		1


	//   ....[79]....
        /*05fc*/ 	.word	0x00004bb0
        /*0600*/ 	.word	0x000000ff
        /*0604*/ 	.word	0x00000000
        /*0608*/ 	.short	0x0101
        /*060a*/ 	.byte	0x06
	.zero		1


	//   ....[80]....
        /*060c*/ 	.word	0x00004bc0
        /*0610*/ 	.word	0x000000ff
        /*0614*/ 	.word	0x00000078
        /*0618*/ 	.short	0x010a
        /*061a*/ 	.byte	0x15
	.zero		1


	//   ....[81]....
        /*061c*/ 	.word	0x00004dc0
        /*0620*/ 	.word	0x000000ff
        /*0624*/ 	.word	0x00000058
        /*0628*/ 	.short	0x010b
        /*062a*/ 	.byte	0x15
	.zero		1


	//   ....[82]....
        /*062c*/ 	.word	0x00004dd0
        /*0630*/ 	.word	0x000000ff
        /*0634*/ 	.word	0x00000000
        /*0638*/ 	.short	0x0101
        /*063a*/ 	.byte	0x25
	.zero		1


	//   ....[83]....
        /*063c*/ 	.word	0x00004e00
        /*0640*/ 	.word	0x000000ff
        /*0644*/ 	.word	0x00000060
        /*0648*/ 	.short	0x010a
        /*064a*/ 	.byte	0x15
	.zero		1


	//   ....[84]....
        /*064c*/ 	.word	0x00004e20
        /*0650*/ 	.word	0x000000ff
        /*0654*/ 	.word	0x00000068
        /*0658*/ 	.short	0x010a
        /*065a*/ 	.byte	0x15
	.zero		1


	//   ....[85]....
        /*065c*/ 	.word	0x00004e40
        /*0660*/ 	.word	0x000000ff
        /*0664*/ 	.word	0x00000070
        /*0668*/ 	.short	0x010a
        /*066a*/ 	.byte	0x15
	.zero		1


	//   ....[86]....
        /*066c*/ 	.word	0x00004e80
        /*0670*/ 	.word	0x00000000
        /*0674*/ 	.word	0x00000078
        /*0678*/ 	.short	0x010a
        /*067a*/ 	.byte	0xff
	.zero		1


	//   ....[87]....
        /*067c*/ 	.word	0x000051c0
        /*0680*/ 	.word	0x00000003
        /*0684*/ 	.word	0x00000090
        /*0688*/ 	.short	0x010a
        /*068a*/ 	.byte	0xff
	.zero		1


	//   ....[88]....
        /*068c*/ 	.word	0x00005340
        /*0690*/ 	.word	0x00000000
        /*0694*/ 	.word	0x00000000
        /*0698*/ 	.short	0x0101
        /*069a*/ 	.byte	0xff
	.zero		1


	//   ....[89]....
        /*069c*/ 	.word	0x00005e60
        /*06a0*/ 	.word	0x00000002
        /*06a4*/ 	.word	0x00000040
        /*06a8*/ 	.short	0x010a
        /*06aa*/ 	.byte	0xff
	.zero		1


	//   ....[90]....
        /*06ac*/ 	.word	0x00005ea0
        /*06b0*/ 	.word	0x00000034
        /*06b4*/ 	.word	0x000000b0
        /*06b8*/ 	.short	0x010a
        /*06ba*/ 	.byte	0xff
	.zero		1


	//   ....[91]....
        /*06bc*/ 	.word	0x00005fe0
        /*06c0*/ 	.word	0x00000002
        /*06c4*/ 	.word	0x00000040
        /*06c8*/ 	.short	0x010a
        /*06ca*/ 	.byte	0xff
	.zero		1


	//   ....[92]....
        /*06cc*/ 	.word	0x00006100
        /*06d0*/ 	.word	0x00000000
        /*06d4*/ 	.word	0x00000000
        /*06d8*/ 	.short	0x0101
        /*06da*/ 	.byte	0xff
	.zero		1


	//   ....[93]....
        /*06dc*/ 	.word	0x00006180
        /*06e0*/ 	.word	0x00000034
        /*06e4*/ 	.word	0x000000b0
        /*06e8*/ 	.short	0x010a
        /*06ea*/ 	.byte	0xff
	.zero		1


	//   ....[94]....
        /*06ec*/ 	.word	0x00006cf0
        /*06f0*/ 	.word	0x00000000
        /*06f4*/ 	.word	0x00000040
        /*06f8*/ 	.short	0x010a
        /*06fa*/ 	.byte	0xff
	.zero		1


	//   ....[95]....
        /*06fc*/ 	.word	0x00006da0
        /*0700*/ 	.word	0x00000000
        /*0704*/ 	.word	0x00000040
        /*0708*/ 	.short	0x010a
        /*070a*/ 	.byte	0xff
	.zero		1


	//   ....[96]....
        /*070c*/ 	.word	0x00006ec0
        /*0710*/ 	.word	0x00000000
        /*0714*/ 	.word	0x00000000
        /*0718*/ 	.short	0x0101
        /*071a*/ 	.byte	0xff
	.zero		1


	//   ....[97]....
        /*071c*/ 	.word	0x00007a30
        /*0720*/ 	.word	0x00000000
        /*0724*/ 	.word	0x00000040
        /*0728*/ 	.short	0x010a
        /*072a*/ 	.byte	0xff
	.zero		1


	//   ....[98]....
        /*072c*/ 	.word	0x00007ae0
        /*0730*/ 	.word	0x00000000
        /*0734*/ 	.word	0x00000040
        /*0738*/ 	.short	0x010a
        /*073a*/ 	.byte	0xff
	.zero		1


	//   ....[99]....
        /*073c*/ 	.word	0x00007c10
        /*0740*/ 	.word	0x00000000
        /*0744*/ 	.word	0x00000000
        /*0748*/ 	.short	0x0101
        /*074a*/ 	.byte	0xff
	.zero		1


	//   ....[100]....
        /*074c*/ 	.word	0x000087b0
        /*0750*/ 	.word	0x00000000
        /*0754*/ 	.word	0x00000040
        /*0758*/ 	.short	0x010a
        /*075a*/ 	.byte	0xff
	.zero		1


	//   ....[101]....
        /*075c*/ 	.word	0x00008860
        /*0760*/ 	.word	0x00000000
        /*0764*/ 	.word	0x00000040
        /*0768*/ 	.short	0x010a
        /*076a*/ 	.byte	0xff
	.zero		1


	//   ....[102]....
        /*076c*/ 	.word	0x00008980
        /*0770*/ 	.word	0x00000000
        /*0774*/ 	.word	0x00000000
        /*0778*/ 	.short	0x0101
        /*077a*/ 	.byte	0xff
	.zero		1


	//   ....[103]....
        /*077c*/ 	.word	0x00008d90
        /*0780*/ 	.word	0x000000ff
        /*0784*/ 	.word	0x00000000
        /*0788*/ 	.short	0x0101
        /*078a*/ 	.byte	0x04
	.zero		1


	//   ....[104]....
        /*078c*/ 	.word	0x00009690
        /*0790*/ 	.word	0x00000000
        /*0794*/ 	.word	0x00000100
        /*0798*/ 	.short	0x010a
        /*079a*/ 	.byte	0xff
	.zero		1


	//   ....[105]....
        /*079c*/ 	.word	0x000096f0
        /*07a0*/ 	.word	0x00000000
        /*07a4*/ 	.word	0x00000020
        /*07a8*/ 	.short	0x010a
        /*07aa*/ 	.byte	0xff
	.zero		1


	//   ....[106]....
        /*07ac*/ 	.word	0x00009750
        /*07b0*/ 	.word	0x00000000
        /*07b4*/ 	.word	0x00000020
        /*07b8*/ 	.short	0x010a
        /*07ba*/ 	.byte	0xff
	.zero		1


	//   ....[107]....
        /*07bc*/ 	.word	0x000097a0
        /*07c0*/ 	.word	0x00000003
        /*07c4*/ 	.word	0x00000090
        /*07c8*/ 	.short	0x010a
        /*07ca*/ 	.byte	0xff
	.zero		1


	//   ....[108]....
        /*07cc*/ 	.word	0x00009800
        /*07d0*/ 	.word	0x00000000
        /*07d4*/ 	.word	0x00000000
        /*07d8*/ 	.short	0x010a
        /*07da*/ 	.byte	0xff
	.zero		1


	//   ....[109]....
        /*07dc*/ 	.word	0x00009860
        /*07e0*/ 	.word	0x00000000
        /*07e4*/ 	.word	0x00000000
        /*07e8*/ 	.short	0x010a
        /*07ea*/ 	.byte	0xff
	.zero		1


	//   ....[110]....
        /*07ec*/ 	.word	0x000098c0
        /*07f0*/ 	.word	0x00000000
        /*07f4*/ 	.word	0x00000000
        /*07f8*/ 	.short	0x010a
        /*07fa*/ 	.byte	0xff
	.zero		1


	//   ....[111]....
        /*07fc*/ 	.word	0x00009910
        /*0800*/ 	.word	0x00000002
        /*0804*/ 	.word	0x000000f0
        /*0808*/ 	.short	0x010a
        /*080a*/ 	.byte	0xff
	.zero		1


	//   ....[112]....
        /*080c*/ 	.word	0x00009970
        /*0810*/ 	.word	0x00000002
        /*0814*/ 	.word	0x000000a0
        /*0818*/ 	.short	0x010a
        /*081a*/ 	.byte	0xff
	.zero		1


	//   ....[113]....
        /*081c*/ 	.word	0x000099c0
        /*0820*/ 	.word	0x00000002
        /*0824*/ 	.word	0x00000090
        /*0828*/ 	.short	0x010a
        /*082a*/ 	.byte	0xff
	.zero		1


	//   ....[114]....
        /*082c*/ 	.word	0x00009a20
        /*0830*/ 	.word	0x00000000
        /*0834*/ 	.word	0x000000a0
        /*0838*/ 	.short	0x010a
        /*083a*/ 	.byte	0xff
	.zero		1


	//   ....[115]....
        /*083c*/ 	.word	0x00009a70
        /*0840*/ 	.word	0x00000000
        /*0844*/ 	.word	0x00000090
        /*0848*/ 	.short	0x010a
        /*084a*/ 	.byte	0xff
	.zero		1


	//   ....[116]....
        /*084c*/ 	.word	0x00009ad0
        /*0850*/ 	.word	0x00000002
        /*0854*/ 	.word	0x000000d0
        /*0858*/ 	.short	0x010a
        /*085a*/ 	.byte	0xff
	.zero		1


	//   ....[117]....
        /*085c*/ 	.word	0x00009b30
        /*0860*/ 	.word	0x00000000
        /*0864*/ 	.word	0x00000000
        /*0868*/ 	.short	0x010a
        /*086a*/ 	.byte	0xff
	.zero		1


	//   ....[118]....
        /*086c*/ 	.word	0x00009b90
        /*0870*/ 	.word	0x00000000
        /*0874*/ 	.word	0x00000000
        /*0878*/ 	.short	0x010a
        /*087a*/ 	.byte	0xff
	.zero		1


	//   ....[119]....
        /*087c*/ 	.word	0x00009bf0
        /*0880*/ 	.word	0x00000000
        /*0884*/ 	.word	0x00000000
        /*0888*/ 	.short	0x010a
        /*088a*/ 	.byte	0xff
	.zero		1


	//   ....[120]....
        /*088c*/ 	.word	0x00009c50
        /*0890*/ 	.word	0x00000000
        /*0894*/ 	.word	0x00000000
        /*0898*/ 	.short	0x010a
        /*089a*/ 	.byte	0xff
	.zero		1


	//   ....[121]....
        /*089c*/ 	.word	0x00009cb0
        /*08a0*/ 	.word	0x00000000
        /*08a4*/ 	.word	0x00000000
        /*08a8*/ 	.short	0x010a
        /*08aa*/ 	.byte	0xff
	.zero		1


	//   ....[122]....
        /*08ac*/ 	.word	0x00009d00
        /*08b0*/ 	.word	0x0000000c
        /*08b4*/ 	.word	0x00000090
        /*08b8*/ 	.short	0x010a
        /*08ba*/ 	.byte	0xff
	.zero		1


	//   ....[123]....
        /*08bc*/ 	.word	0x00009d60
        /*08c0*/ 	.word	0x00000000
        /*08c4*/ 	.word	0x00000088
        /*08c8*/ 	.short	0x010a
        /*08ca*/ 	.byte	0xff
	.zero		1


	//   ....[124]....
        /*08cc*/ 	.word	0x00009dc0
        /*08d0*/ 	.word	0x00000000
        /*08d4*/ 	.word	0x00000060
        /*08d8*/ 	.short	0x010a
        /*08da*/ 	.byte	0xff
	.zero		1


	//   ....[125]....
        /*08dc*/ 	.word	0x00009e20
        /*08e0*/ 	.word	0x00000000
        /*08e4*/ 	.word	0x00000068
        /*08e8*/ 	.short	0x010a
        /*08ea*/ 	.byte	0xff
	.zero		1


	//   ....[126]....
        /*08ec*/ 	.word	0x00009e80
        /*08f0*/ 	.word	0x00000000
        /*08f4*/ 	.word	0x00000070
        /*08f8*/ 	.short	0x010a
        /*08fa*/ 	.byte	0xff
	.zero		1


	//   ....[127]....
        /*08fc*/ 	.word	0x00009ee0
        /*0900*/ 	.word	0x00000000
        /*0904*/ 	.word	0x00000078
        /*0908*/ 	.short	0x010a
        /*090a*/ 	.byte	0xff
	.zero		1


	//   ....[128]....
        /*090c*/ 	.word	0x00009f40
        /*0910*/ 	.word	0x00000000
        /*0914*/ 	.word	0x00000060
        /*0918*/ 	.short	0x010a
        /*091a*/ 	.byte	0xff
	.zero		1


	//   ....[129]....
        /*091c*/ 	.word	0x00009fa0
        /*0920*/ 	.word	0x00000000
        /*0924*/ 	.word	0x00000068
        /*0928*/ 	.short	0x010a
        /*092a*/ 	.byte	0xff
	.zero		1


	//   ....[130]....
        /*092c*/ 	.word	0x0000a000
        /*0930*/ 	.word	0x00000000
        /*0934*/ 	.word	0x00000070
        /*0938*/ 	.short	0x010a
        /*093a*/ 	.byte	0xff
	.zero		1


	//   ....[131]....
        /*093c*/ 	.word	0x0000a050
        /*0940*/ 	.word	0x00000003
        /*0944*/ 	.word	0x00000090
        /*0948*/ 	.short	0x010a
        /*094a*/ 	.byte	0xff
	.zero		1


	//   ....[132]....
        /*094c*/ 	.word	0x0000a0a0
        /*0950*/ 	.word	0x00000002
        /*0954*/ 	.word	0x00000040
        /*0958*/ 	.short	0x010a
        /*095a*/ 	.byte	0xff
	.zero		1


	//   ....[133]....
        /*095c*/ 	.word	0x0000a0f0
        /*0960*/ 	.word	0x00000034
        /*0964*/ 	.word	0x000000b0
        /*0968*/ 	.short	0x010a
        /*096a*/ 	.byte	0xff
	.zero		1


	//   ....[134]....
        /*096c*/ 	.word	0x0000a140
        /*0970*/ 	.word	0x00000000
        /*0974*/ 	.word	0x00000040
        /*0978*/ 	.short	0x010a
        /*097a*/ 	.byte	0xff
	.zero		1


	//   ....[135]....
        /*097c*/ 	.word	0x0000a190
        /*0980*/ 	.word	0x00000000
        /*0984*/ 	.word	0x00000040
        /*0988*/ 	.short	0x010a
        /*098a*/ 	.byte	0xff
	.zero		1


	//   ....[136]....
        /*098c*/ 	.word	0x0000a1e0
        /*0990*/ 	.word	0x00000000
        /*0994*/ 	.word	0x00000040
        /*0998*/ 	.short	0x010a
        /*099a*/ 	.byte	0xff
	.zero		1


	//----- nvinfo : EIATTR_NUM_MBARRIERS
	.align		4
.L_48:
        /*099c*/ 	.byte	0x03, 0x38
        /*099e*/ 	.short	0x0022


	//----- nvinfo : EIATTR_EXIT_INSTR_OFFSETS
	.align		4
        /*09a0*/ 	.byte	0x04, 0x1c
        /*09a2*/ 	.short	(.L_50 - .L_49)


	//   ....[0]....
.L_49:
        /*09a4*/ 	.word	0x00002960


	//   ....[1]....
        /*09a8*/ 	.word	0x00002e50


	//   ....[2]....
        /*09ac*/ 	.word	0x00002eb0


	//   ....[3]....
        /*09b0*/ 	.word	0x00003d40


	//   ....[4]....
        /*09b4*/ 	.word	0x00004eb0


	//   ....[5]....
        /*09b8*/ 	.word	0x00004ef0


	//   ....[6]....
        /*09bc*/ 	.word	0x00009680


	//----- nvinfo : EIATTR_MAX_THREADS
	.align		4
.L_50:
        /*09c0*/ 	.byte	0x04, 0x05
        /*09c2*/ 	.short	(.L_52 - .L_51)
.L_51:
        /*09c4*/ 	.word	0x00000100
        /*09c8*/ 	.word	0x00000001
        /*09cc*/ 	.word	0x00000001


	//----- nvinfo : EIATTR_CRS_STACK_SIZE
	.align		4
.L_52:
        /*09d0*/ 	.byte	0x04, 0x1e
        /*09d2*/ 	.short	(.L_54 - .L_53)
.L_53:
        /*09d4*/ 	.word	0x00000000


	//----- nvinfo : EIATTR_CBANK_PARAM_SIZE
	.align		4
.L_54:
        /*09d8*/ 	.byte	0x03, 0x19
        /*09da*/ 	.short	0x0800


	//----- nvinfo : EIATTR_PARAM_CBANK
	.align		4
        /*09dc*/ 	.byte	0x04, 0x0a
        /*09de*/ 	.short	(.L_56 - .L_55)
	.align		4
.L_55:
        /*09e0*/ 	.word	index@(.nv.constant0._ZN7cutlass13device_kernelINS_4gemm6kernel13GemmUniversalIN4cute5tupleIJiiiiEEENS1_10collective13CollectiveMmaINS1_35MainloopSm100TmaUmmaWarpSpecializedILi4ELi2ELi4ENS5_IJNS4_1CILi1EEENSA_ILi2EEESB_EEEEENS5_IJNSA_ILi64EEENSA_ILi256EEESF_EEEaNS5_IJlSB_lEEEaSI_NS4_8TiledMMAINS4_8MMA_AtomIJNS4_15SM100_MMA_S8_SSIaaiLi64ELi256ELNS4_4UMMA5MajorE0ELSN_0ELNSM_8SaturateE0EEEEEENS4_6LayoutINS5_IJSB_SB_SB_EEENS5_IJNSA_ILi0EEEST_ST_EEEEENS5_IJNS4_10UnderscoreESW_SW_EEEEENS4_23SM90_TMA_LOAD_MULTICASTENS4_14ComposedLayoutINS4_7SwizzleILi2ELi4ELi3EEENS4_18smem_ptr_flag_bitsILi8EEENSR_INS5_IJNSA_ILi8EEESF_EEENS5_IJSF_SB_EEEEEEEvNS4_8identityENS4_13SM90_TMA_LOADES19_vS1A_EENS_8epilogue10collective18CollectiveEpilogueINS1D_23Sm100TmaWarpSpecializedILi4ELi2ELi32ELb0ELb0EEEJSH_NS5_IJNSR_ISF_SB_EES1I_EEEaSI_aSI_NS1D_6fusion15FusionCallbacksIS1H_NS1K_17LinearCombinationIaiaiLNS_15FloatRoundStyleE2EEESH_S1J_JEEENS4_5SM1004TMEM4LOAD26SM100_TMEM_LOAD_16dp32b32xES1B_S19_NS4_39AutoVectorizingCopyWithAssumedAlignmentILi128EEENS4_14SM90_TMA_STOREES19_S1V_S1V_EEEvvEEEEvNT_6ParamsE)
        /*09e4*/ 	.short	0x0380
        /*09e6*/ 	.short	0x0800


	//----- nvinfo : EIATTR_SW_WAR
	.align		4
.L_56:
        /*09e8*/ 	.byte	0x04, 0x36
        /*09ea*/ 	.short	(.L_58 - .L_57)
.L_57:
        /*09ec*/ 	.word	0x00000008
.L_58:


//--------------------- .nv.callgraph             --------------------------
	.section	.nv.callgraph,"",@"SHT_CUDA_CALLGRAPH"
	.align	4
	.sectionentsize	8
	.align		4
        /*0000*/ 	.word	0x00000000
	.align		4
        /*0004*/ 	.word	0xffffffff
	.align		4
        /*0008*/ 	.word	index@(_ZN7cutlass13device_kernelINS_4gemm6kernel13GemmUniversalIN4cute5tupleIJiiiiEEENS1_10collective13CollectiveMmaINS1_35MainloopSm100TmaUmmaWarpSpecializedILi4ELi2ELi4ENS5_IJNS4_1CILi1EEENSA_ILi2EEESB_EEEEENS5_IJNSA_ILi64EEENSA_ILi256EEESF_EEEaNS5_IJlSB_lEEEaSI_NS4_8TiledMMAINS4_8MMA_AtomIJNS4_15SM100_MMA_S8_SSIaaiLi64ELi256ELNS4_4UMMA5MajorE0ELSN_0ELNSM_8SaturateE0EEEEEENS4_6LayoutINS5_IJSB_SB_SB_EEENS5_IJNSA_ILi0EEEST_ST_EEEEENS5_IJNS4_10UnderscoreESW_SW_EEEEENS4_23SM90_TMA_LOAD_MULTICASTENS4_14ComposedLayoutINS4_7SwizzleILi2ELi4ELi3EEENS4_18smem_ptr_flag_bitsILi8EEENSR_INS5_IJNSA_ILi8EEESF_EEENS5_IJSF_SB_EEEEEEEvNS4_8identityENS4_13SM90_TMA_LOADES19_vS1A_EENS_8epilogue10collective18CollectiveEpilogueINS1D_23Sm100TmaWarpSpecializedILi4ELi2ELi32ELb0ELb0EEEJSH_NS5_IJNSR_ISF_SB_EES1I_EEEaSI_aSI_NS1D_6fusion15FusionCallbacksIS1H_NS1K_17LinearCombinationIaiaiLNS_15FloatRoundStyleE2EEESH_S1J_JEEENS4_5SM1004TMEM4LOAD26SM100_TMEM_LOAD_16dp32b32xES1B_S19_NS4_39AutoVectorizingCopyWithAssumedAlignmentILi128EEENS4_14SM90_TMA_STOREES19_S1V_S1V_EEEvvEEEEvNT_6ParamsE)
	.align		4
        /*000c*/ 	.word	index@(__assertfail)
	.align		4
        /*0010*/ 	.word	0x00000000
	.align		4
        /*0014*/ 	.word	0xfffffffe
	.align		4
        /*0018*/ 	.word	0x00000000
	.align		4
        /*001c*/ 	.word	0xfffffffd
	.align		4
        /*0020*/ 	.word	0x00000000
	.align		4
        /*0024*/ 	.word	0xfffffffc


//--------------------- .nv.constant4             --------------------------
	.section	.nv.constant4,"a",@progbits
	.align	8
	.align		8
.nv.constant4:
        /*0000*/ 	.dword	__assertfail
	.align		8
        /*0008*/ 	.dword	__unnamed_1
	.align		8
        /*0010*/ 	.dword	__unnamed_2
	.align		8
        /*0018*/ 	.dword	__unnamed_3
	.align		8
        /*0020*/ 	.dword	_ZN39_INTERNAL_3855ec05_4_k_cu_1f5cee36_97334cuda3std3__45__cpo5beginE
	.align		8
        /*0028*/ 	.dword	_ZN39_INTERNAL_3855ec05_4_k_cu_1f5cee36_97334cuda3std3__45__cpo3endE
	.align		8
        /*0030*/ 	.dword	_ZN39_INTERNAL_3855ec05_4_k_cu_1f5cee36_97334cuda3std3__45__cpo6cbeginE
	.align		8
        /*0038*/ 	.dword	_ZN39_INTERNAL_3855ec05_4_k_cu_1f5cee36_97334cuda3std3__45__cpo4cendE
	.align		8
        /*0040*/ 	.dword	_ZN39_INTERNAL_3855ec05_4_k_cu_1f5cee36_97334cuda3std3__441_GLOBAL__N__3855ec05_4_k_cu_1f5cee36_97336ignoreE
	.align		8
        /*0048*/ 	.dword	_ZN39_INTERNAL_3855ec05_4_k_cu_1f5cee36_97334cuda3std3__419piecewise_constructE
	.align		8
        /*0050*/ 	.dword	_ZN39_INTERNAL_3855ec05_4_k_cu_1f5cee36_97334cuda3std3__48in_placeE
	.align		8
        /*0058*/ 	.dword	_ZN39_INTERNAL_3855ec05_4_k_cu_1f5cee36_97334cuda3std6ranges3__45__cpo4swapE
	.align		8
        /*0060*/ 	.dword	_ZN39_INTERNAL_3855ec05_4_k_cu_1f5cee36_97334cuda3std6ranges3__45__cpo9iter_moveE
	.align		8
        /*0068*/ 	.dword	_ZN39_INTERNAL_3855ec05_4_k_cu_1f5cee36_97334cute7productE
	.align		8
        /*0070*/ 	.dword	_ZN39_INTERNAL_3855ec05_4_k_cu_1f5cee36_97334cute1_E
	.align		8
        /*0078*/ 	.dword	$str$25
	.align		8
        /*0080*/ 	.dword	$str$26
	.align		8
        /*0088*/ 	.dword	$str$27
	.align		8
        /*0090*/ 	.dword	$str$28


//--------------------- .text._ZN7cutlass13device_kernelINS_4gemm6kernel13GemmUniversalIN4cute5tupleIJiiiiEEENS1_10collective13CollectiveMmaINS1_35MainloopSm100TmaUmmaWarpSpecializedILi4ELi2ELi4ENS5_IJNS4_1CILi1EEENSA_ILi2EEESB_EEEEENS5_IJNSA_ILi64EEENSA_ILi256EEESF_EEEaNS5_IJlSB_lEEEaSI_NS4_8TiledMMAINS4_8MMA_AtomIJNS4_15SM100_MMA_S8_SSIaaiLi64ELi256ELNS4_4UMMA5MajorE0ELSN_0ELNSM_8SaturateE0EEEEEENS4_6LayoutINS5_IJSB_SB_SB_EEENS5_IJNSA_ILi0EEEST_ST_EEEEENS5_IJNS4_10UnderscoreESW_SW_EEEEENS4_23SM90_TMA_LOAD_MULTICASTENS4_14ComposedLayoutINS4_7SwizzleILi2ELi4ELi3EEENS4_18smem_ptr_flag_bitsILi8EEENSR_INS5_IJNSA_ILi8EEESF_EEENS5_IJSF_SB_EEEEEEEvNS4_8identityENS4_13SM90_TMA_LOADES19_vS1A_EENS_8epilogue10collective18CollectiveEpilogueINS1D_23Sm100TmaWarpSpecializedILi4ELi2ELi32ELb0ELb0EEEJSH_NS5_IJNSR_ISF_SB_EES1I_EEEaSI_aSI_NS1D_6fusion15FusionCallbacksIS1H_NS1K_17LinearCombinationIaiaiLNS_15FloatRoundStyleE2EEESH_S1J_JEEENS4_5SM1004TMEM4LOAD26SM100_TMEM_LOAD_16dp32b32xES1B_S19_NS4_39AutoVectorizingCopyWithAssumedAlignmentILi128EEENS4_14SM90_TMA_STOREES19_S1V_S1V_EEEvvEEEEvNT_6ParamsE --------------------------
	.section	.text._ZN7cutlass13device_kernelINS_4gemm6kernel13GemmUniversalIN4cute5tupleIJiiiiEEENS1_10collective13CollectiveMmaINS1_35MainloopSm100TmaUmmaWarpSpecializedILi4ELi2ELi4ENS5_IJNS4_1CILi1EEENSA_ILi2EEESB_EEEEENS5_IJNSA_ILi64EEENSA_ILi256EEESF_EEEaNS5_IJlSB_lEEEaSI_NS4_8TiledMMAINS4_8MMA_AtomIJNS4_15SM100_MMA_S8_SSIaaiLi64ELi256ELNS4_4UMMA5MajorE0ELSN_0ELNSM_8SaturateE0EEEEEENS4_6LayoutINS5_IJSB_SB_SB_EEENS5_IJNSA_ILi0EEEST_ST_EEEEENS5_IJNS4_10UnderscoreESW_SW_EEEEENS4_23SM90_TMA_LOAD_MULTICASTENS4_14ComposedLayoutINS4_7SwizzleILi2ELi4ELi3EEENS4_18smem_ptr_flag_bitsILi8EEENSR_INS5_IJNSA_ILi8EEESF_EEENS5_IJSF_SB_EEEEEEEvNS4_8identityENS4_13SM90_TMA_LOADES19_vS1A_EENS_8epilogue10collective18CollectiveEpilogueINS1D_23Sm100TmaWarpSpecializedILi4ELi2ELi32ELb0ELb0EEEJSH_NS5_IJNSR_ISF_SB_EES1I_EEEaSI_aSI_NS1D_6fusion15FusionCallbacksIS1H_NS1K_17LinearCombinationIaiaiLNS_15FloatRoundStyleE2EEESH_S1J_JEEENS4_5SM1004TMEM4LOAD26SM100_TMEM_LOAD_16dp32b32xES1B_S19_NS4_39AutoVectorizingCopyWithAssumedAlignmentILi128EEENS4_14SM90_TMA_STOREES19_S1V_S1V_EEEvvEEEEvNT_6ParamsE,"ax",@progbits
	.align	128
.text._ZN7cutlass13device_kernelINS_4gemm6kernel13GemmUniversalIN4cute5tupleIJiiiiEEENS1_10collective13CollectiveMmaINS1_35MainloopSm100TmaUmmaWarpSpecializedILi4ELi2ELi4ENS5_IJNS4_1CILi1EEENSA_ILi2EEESB_EEEEENS5_IJNSA_ILi64EEENSA_ILi256EEESF_EEEaNS5_IJlSB_lEEEaSI_NS4_8TiledMMAINS4_8MMA_AtomIJNS4_15SM100_MMA_S8_SSIaaiLi64ELi256ELNS4_4UMMA5MajorE0ELSN_0ELNSM_8SaturateE0EEEEEENS4_6LayoutINS5_IJSB_SB_SB_EEENS5_IJNSA_ILi0EEEST_ST_EEEEENS5_IJNS4_10UnderscoreESW_SW_EEEEENS4_23SM90_TMA_LOAD_MULTICASTENS4_14ComposedLayoutINS4_7SwizzleILi2ELi4ELi3EEENS4_18smem_ptr_flag_bitsILi8EEENSR_INS5_IJNSA_ILi8EEESF_EEENS5_IJSF_SB_EEEEEEEvNS4_8identityENS4_13SM90_TMA_LOADES19_vS1A_EENS_8epilogue10collective18CollectiveEpilogueINS1D_23Sm100TmaWarpSpecializedILi4ELi2ELi32ELb0ELb0EEEJSH_NS5_IJNSR_ISF_SB_EES1I_EEEaSI_aSI_NS1D_6fusion15FusionCallbacksIS1H_NS1K_17LinearCombinationIaiaiLNS_15FloatRoundStyleE2EEESH_S1J_JEEENS4_5SM1004TMEM4LOAD26SM100_TMEM_LOAD_16dp32b32xES1B_S19_NS4_39AutoVectorizingCopyWithAssumedAlignmentILi128EEENS4_14SM90_TMA_STOREES19_S1V_S1V_EEEvvEEEEvNT_6ParamsE:
        .type           _ZN7cutlass13device_kernelINS_4gemm6kernel13GemmUniversalIN4cute5tupleIJiiiiEEENS1_10collective13CollectiveMmaINS1_35MainloopSm100TmaUmmaWarpSpecializedILi4ELi2ELi4ENS5_IJNS4_1CILi1EEENSA_ILi2EEESB_EEEEENS5_IJNSA_ILi64EEENSA_ILi256EEESF_EEEaNS5_IJlSB_lEEEaSI_NS4_8TiledMMAINS4_8MMA_AtomIJNS4_15SM100_MMA_S8_SSIaaiLi64ELi256ELNS4_4UMMA5MajorE0ELSN_0ELNSM_8SaturateE0EEEEEENS4_6LayoutINS5_IJSB_SB_SB_EEENS5_IJNSA_ILi0EEEST_ST_EEEEENS5_IJNS4_10UnderscoreESW_SW_EEEEENS4_23SM90_TMA_LOAD_MULTICASTENS4_14ComposedLayoutINS4_7SwizzleILi2ELi4ELi3EEENS4_18smem_ptr_flag_bitsILi8EEENSR_INS5_IJNSA_ILi8EEESF_EEENS5_IJSF_SB_EEEEEEEvNS4_8identityENS4_13SM90_TMA_LOADES19_vS1A_EENS_8epilogue10collective18CollectiveEpilogueINS1D_23Sm100TmaWarpSpecializedILi4ELi2ELi32ELb0ELb0EEEJSH_NS5_IJNSR_ISF_SB_EES1I_EEEaSI_aSI_NS1D_6fusion15FusionCallbacksIS1H_NS1K_17LinearCombinationIaiaiLNS_15FloatRoundStyleE2EEESH_S1J_JEEENS4_5SM1004TMEM4LOAD26SM100_TMEM_LOAD_16dp32b32xES1B_S19_NS4_39AutoVectorizingCopyWithAssumedAlignmentILi128EEENS4_14SM90_TMA_STOREES19_S1V_S1V_EEEvvEEEEvNT_6ParamsE,@function
        .size           _ZN7cutlass13device_kernelINS_4gemm6kernel13GemmUniversalIN4cute5tupleIJiiiiEEENS1_10collective13CollectiveMmaINS1_35MainloopSm100TmaUmmaWarpSpecializedILi4ELi2ELi4ENS5_IJNS4_1CILi1EEENSA_ILi2EEESB_EEEEENS5_IJNSA_ILi64EEENSA_ILi256EEESF_EEEaNS5_IJlSB_lEEEaSI_NS4_8TiledMMAINS4_8MMA_AtomIJNS4_15SM100_MMA_S8_SSIaaiLi64ELi256ELNS4_4UMMA5MajorE0ELSN_0ELNSM_8SaturateE0EEEEEENS4_6LayoutINS5_IJSB_SB_SB_EEENS5_IJNSA_ILi0EEEST_ST_EEEEENS5_IJNS4_10UnderscoreESW_SW_EEEEENS4_23SM90_TMA_LOAD_MULTICASTENS4_14ComposedLayoutINS4_7SwizzleILi2ELi4ELi3EEENS4_18smem_ptr_flag_bitsILi8EEENSR_INS5_IJNSA_ILi8EEESF_EEENS5_IJSF_SB_EEEEEEEvNS4_8identityENS4_13SM90_TMA_LOADES19_vS1A_EENS_8epilogue10collective18CollectiveEpilogueINS1D_23Sm100TmaWarpSpecializedILi4ELi2ELi32ELb0ELb0EEEJSH_NS5_IJNSR_ISF_SB_EES1I_EEEaSI_aSI_NS1D_6fusion15FusionCallbacksIS1H_NS1K_17LinearCombinationIaiaiLNS_15FloatRoundStyleE2EEESH_S1J_JEEENS4_5SM1004TMEM4LOAD26SM100_TMEM_LOAD_16dp32b32xES1B_S19_NS4_39AutoVectorizingCopyWithAssumedAlignmentILi128EEENS4_14SM90_TMA_STOREES19_S1V_S1V_EEEvvEEEEvNT_6ParamsE,(.L_x_177 - _ZN7cutlass13device_kernelINS_4gemm6kernel13GemmUniversalIN4cute5tupleIJiiiiEEENS1_10collective13CollectiveMmaINS1_35MainloopSm100TmaUmmaWarpSpecializedILi4ELi2ELi4ENS5_IJNS4_1CILi1EEENSA_ILi2EEESB_EEEEENS5_IJNSA_ILi64EEENSA_ILi256EEESF_EEEaNS5_IJlSB_lEEEaSI_NS4_8TiledMMAINS4_8MMA_AtomIJNS4_15SM100_MMA_S8_SSIaaiLi64ELi256ELNS4_4UMMA5MajorE0ELSN_0ELNSM_8SaturateE0EEEEEENS4_6LayoutINS5_IJSB_SB_SB_EEENS5_IJNSA_ILi0EEEST_ST_EEEEENS5_IJNS4_10UnderscoreESW_SW_EEEEENS4_23SM90_TMA_LOAD_MULTICASTENS4_14ComposedLayoutINS4_7SwizzleILi2ELi4ELi3EEENS4_18smem_ptr_flag_bitsILi8EEENSR_INS5_IJNSA_ILi8EEESF_EEENS5_IJSF_SB_EEEEEEEvNS4_8identityENS4_13SM90_TMA_LOADES19_vS1A_EENS_8epilogue10collective18CollectiveEpilogueINS1D_23Sm100TmaWarpSpecializedILi4ELi2ELi32ELb0ELb0EEEJSH_NS5_IJNSR_ISF_SB_EES1I_EEEaSI_aSI_NS1D_6fusion15FusionCallbacksIS1H_NS1K_17LinearCombinationIaiaiLNS_15FloatRoundStyleE2EEESH_S1J_JEEENS4_5SM1004TMEM4LOAD26SM100_TMEM_LOAD_16dp32b32xES1B_S19_NS4_39AutoVectorizingCopyWithAssumedAlignmentILi128EEENS4_14SM90_TMA_STOREES19_S1V_S1V_EEEvvEEEEvNT_6ParamsE)
        .other          _ZN7cutlass13device_kernelINS_4gemm6kernel13GemmUniversalIN4cute5tupleIJiiiiEEENS1_10collective13CollectiveMmaINS1_35MainloopSm100TmaUmmaWarpSpecializedILi4ELi2ELi4ENS5_IJNS4_1CILi1EEENSA_ILi2EEESB_EEEEENS5_IJNSA_ILi64EEENSA_ILi256EEESF_EEEaNS5_IJlSB_lEEEaSI_NS4_8TiledMMAINS4_8MMA_AtomIJNS4_15SM100_MMA_S8_SSIaaiLi64ELi256ELNS4_4UMMA5MajorE0ELSN_0ELNSM_8SaturateE0EEEEEENS4_6LayoutINS5_IJSB_SB_SB_EEENS5_IJNSA_ILi0EEEST_ST_EEEEENS5_IJNS4_10UnderscoreESW_SW_EEEEENS4_23SM90_TMA_LOAD_MULTICASTENS4_14ComposedLayoutINS4_7SwizzleILi2ELi4ELi3EEENS4_18smem_ptr_flag_bitsILi8EEENSR_INS5_IJNSA_ILi8EEESF_EEENS5_IJSF_SB_EEEEEEEvNS4_8identityENS4_13SM90_TMA_LOADES19_vS1A_EENS_8epilogue10collective18CollectiveEpilogueINS1D_23Sm100TmaWarpSpecializedILi4ELi2ELi32ELb0ELb0EEEJSH_NS5_IJNSR_ISF_SB_EES1I_EEEaSI_aSI_NS1D_6fusion15FusionCallbacksIS1H_NS1K_17LinearCombinationIaiaiLNS_15FloatRoundStyleE2EEESH_S1J_JEEENS4_5SM1004TMEM4LOAD26SM100_TMEM_LOAD_16dp32b32xES1B_S19_NS4_39AutoVectorizingCopyWithAssumedAlignmentILi128EEENS4_14SM90_TMA_STOREES19_S1V_S1V_EEEvvEEEEvNT_6ParamsE,@"STO_CUDA_ENTRY STV_DEFAULT"
_ZN7cutlass13device_kernelINS_4gemm6kernel13GemmUniversalIN4cute5tupleIJiiiiEEENS1_10collective13CollectiveMmaINS1_35MainloopSm100TmaUmmaWarpSpecializedILi4ELi2ELi4ENS5_IJNS4_1CILi1EEENSA_ILi2EEESB_EEEEENS5_IJNSA_ILi64EEENSA_ILi256EEESF_EEEaNS5_IJlSB_lEEEaSI_NS4_8TiledMMAINS4_8MMA_AtomIJNS4_15SM100_MMA_S8_SSIaaiLi64ELi256ELNS4_4UMMA5MajorE0ELSN_0ELNSM_8SaturateE0EEEEEENS4_6LayoutINS5_IJSB_SB_SB_EEENS5_IJNSA_ILi0EEEST_ST_EEEEENS5_IJNS4_10UnderscoreESW_SW_EEEEENS4_23SM90_TMA_LOAD_MULTICASTENS4_14ComposedLayoutINS4_7SwizzleILi2ELi4ELi3EEENS4_18smem_ptr_flag_bitsILi8EEENSR_INS5_IJNSA_ILi8EEESF_EEENS5_IJSF_SB_EEEEEEEvNS4_8identityENS4_13SM90_TMA_LOADES19_vS1A_EENS_8epilogue10collective18CollectiveEpilogueINS1D_23Sm100TmaWarpSpecializedILi4ELi2ELi32ELb0ELb0EEEJSH_NS5_IJNSR_ISF_SB_EES1I_EEEaSI_aSI_NS1D_6fusion15FusionCallbacksIS1H_NS1K_17LinearCombinationIaiaiLNS_15FloatRoundStyleE2EEESH_S1J_JEEENS4_5SM1004TMEM4LOAD26SM100_TMEM_LOAD_16dp32b32xES1B_S19_NS4_39AutoVectorizingCopyWithAssumedAlignmentILi128EEENS4_14SM90_TMA_STOREES19_S1V_S1V_EEEvvEEEEvNT_6ParamsE:
[----:B------:R-:W1:Y:S01]  /*0000*/  LDC R1, c[0x0][0x37c] ;  /* 0x0000df00ff017b82 */ /* 0x000e620000000800 */
[----:B------:R-:W2:Y:S01]  /*0010*/  S2R R85, SR_TID.X ;  /* 0x0000000000557919 */ /* 0x000ea20000002100 */
[----:B------:R-:W3:Y:S01]  /*0020*/  LDCU.64 UR8, c[0x0][0x890] ;  /* 0x00011200ff0877ac */ /* 0x000ee20008000a00 */
[----:B------:R-:W-:Y:S02]  /*0030*/  PRMT R74, RZ, 0x7610, R74 ;  /* 0x00007610ff4a7816 */ /* 0x000fe4000000004a */
[----:B------:R-:W-:Y:S01]  /*0040*/  ELECT P3, URZ, PT ;  /* 0x0000000000ff782f */ /* 0x000fe20003860000 */
[----:B---3--:R-:W-:-:S04]  /*0050*/  UISETP.NE.U32.AND UP0, UPT, UR8, URZ, UPT ;  /* 0x000000ff0800728c */ /* 0x008fc8000bf05070 */
[----:B------:R-:W-:Y:S01]  /*0060*/  UISETP.NE.AND.EX UP0, UPT, UR9, URZ, UPT, UP0 ;  /* 0x000000ff0900728c */ /* 0x000fe2000bf05300 */
[----:B--2---:R-:W-:-:S05]  /*0070*/  SHF.R.U32.HI R75, RZ, 0x5, R85 ;  /* 0x00000005ff4b7819 */ /* 0x004fca0000011655 */
[----:B------:R-:W2:Y:S02]  /*0080*/  SHFL.IDX PT, R0, R75, RZ, 0x1f ;  /* 0x00001fff4b007589 */ /* 0x000ea400000e0000 */
[----:B--2---:R-:W-:Y:S01]  /*0090*/  R2UR UR17, R0 ;  /* 0x00000000001172ca */ /* 0x004fe200000e0000 */
[----:B-1----:R-:W-:-:S14]  /*00a0*/  BRA.U UP0, `(.L_x_0) ;  /* 0x0000000100307547 */ /* 0x002fdc000b800000 */
[----:B------:R-:W1:Y:S02]  /*00b0*/  LDCU.64 UR4, c[0x0][0x888] ;  /* 0x00011100ff0477ac */ /* 0x000e640008000a00 */
[----:B-1----:R-:W-:-:S04]  /*00c0*/  UISETP.NE.U32.AND UP0, UPT, UR4, URZ, UPT ;  /* 0x000000ff0400728c */ /* 0x002fc8000bf05070 */
[----:B------:R-:W-:-:S09]  /*00d0*/  UISETP.NE.AND.EX UP0, UPT, UR5, URZ, UPT, UP0 ;  /* 0x000000ff0500728c */ /* 0x000fd2000bf05300 */
[----:B------:R-:W-:Y:S05]  /*00e0*/  BRA.U !UP0, `(.L_x_1) ;  /* 0x0000000108147547 */ /* 0x000fea000b800000 */
[----:B------:R-:W1:Y:S01]  /*00f0*/  LDC.64 R40, c[0x0][0x888] ;  /* 0x00022200ff287b82 */ /* 0x000e620000000a00 */
[----:B------:R-:W1:Y:S02]  /*0100*/  LDCU.64 UR4, c[0x0][0x358] ;  /* 0x00006b00ff0477ac */ /* 0x000e640008000a00 */
[----:B-1----:R1:W5:Y:S01]  /*0110*/  LDG.E R40, desc[UR4][R40.64] ;  /* 0x0000000428287981 */ /* 0x002362000c1e1900 */
[----:B------:R-:W-:Y:S01]  /*0120*/  HFMA2 R74, -RZ, RZ, 0, 5.9604644775390625e-08 ;  /* 0x00000001ff4a7431 */ /* 0x000fe200000001ff */
[----:B------:R-:W-:Y:S05]  /*0130*/  BRA `(.L_x_0) ;  /* 0x00000000000c7947 */ /* 0x000fea0003800000 */
.L_x_1:
[----:B------:R-:W1:Y:S01]  /*0140*/  LDCU UR4, c[0x0][0x880] ;  /* 0x00011000ff0477ac */ /* 0x000e620008000800 */
[----:B------:R-:W-:Y:S01]  /*0150*/  HFMA2 R74, -RZ, RZ, 0, 5.9604644775390625e-08 ;  /* 0x00000001ff4a7431 */ /* 0x000fe200000001ff */
[----:B-1----:R-:W-:-:S07]  /*0160*/  MOV R40, UR4 ;  /* 0x0000000400287c02 */ /* 0x002fce0008000f00 */
.L_x_0:
[----:B------:R-:W2:Y:S02]  /*0170*/  LDCU.64 UR4, c[0x0][0x8b0] ;  /* 0x00011600ff0477ac */ /* 0x000ea40008000a00 */
[----:B--2---:R-:W-:-:S04]  /*0180*/  UISETP.NE.U32.AND UP0, UPT, UR4, URZ, UPT ;  /* 0x000000ff0400728c */ /* 0x004fc8000bf05070 */
[----:B------:R-:W-:-:S09]  /*0190*/  UISETP.NE.AND.EX UP0, UPT, UR5, URZ, UPT, UP0 ;  /* 0x000000ff0500728c */ /* 0x000fd2000bf05300 */
[----:B------:R-:W-:Y:S05]  /*01a0*/  BRA.U UP0, `(.L_x_2) ;  /* 0x0000000100287547 */ /* 0x000fea000b800000 */
[----:B------:R-:W2:Y:S02]  /*01b0*/  LDCU.64 UR4, c[0x0][0x8a8] ;  /* 0x00011500ff0477ac */ /* 0x000ea40008000a00 */
[----:B--2---:R-:W-:-:S04]  /*01c0*/  UISETP.NE.U32.AND UP0, UPT, UR4, URZ, UPT ;  /* 0x000000ff0400728c */ /* 0x004fc8000bf05070 */
[----:B------:R-:W-:-:S09]  /*01d0*/  UISETP.NE.AND.EX UP0, UPT, UR5, URZ, UPT, UP0 ;  /* 0x000000ff0500728c */ /* 0x000fd2000bf05300 */
[----:B------:R-:W-:Y:S05]  /*01e0*/  BRA.U !UP0, `(.L_x_3) ;  /* 0x0000000108107547 */ /* 0x000fea000b800000 */
[----:B------:R-:W2:Y:S01]  /*01f0*/  LDC.64 R38, c[0x0][0x8a8] ;  /* 0x00022a00ff267b82 */ /* 0x000ea20000000a00 */
[----:B------:R-:W2:Y:S02]  /*0200*/  LDCU.64 UR4, c[0x0][0x358] ;  /* 0x00006b00ff0477ac */ /* 0x000ea40008000a00 */
[----:B--2---:R2:W5:Y:S01]  /*0210*/  LDG.E R38, desc[UR4][R38.64] ;  /* 0x0000000426267981 */ /* 0x004562000c1e1900 */
[----:B------:R-:W-:Y:S05]  /*0220*/  BRA `(.L_x_2) ;  /* 0x0000000000087947 */ /* 0x000fea0003800000 */
.L_x_3:
[----:B------:R-:W2:Y:S02]  /*0230*/  LDCU UR4, c[0x0][0x8a0] ;  /* 0x00011400ff0477ac */ /* 0x000ea40008000800 */
[----:B--2---:R-:W-:Y:S02]  /*0240*/  MOV R38, UR4 ;  /* 0x0000000400267c02 */ /* 0x004fe40008000f00 */
.L_x_2:
[----:B------:R-:W-:Y:S01]  /*0250*/  IMAD.U32 R0, RZ, RZ, UR17 ;  /* 0x00000011ff007e24 */ /* 0x000fe2000f8e00ff */
[----:B------:R-:W-:Y:S04]  /*0260*/  BSSY.RECONVERGENT B0, `(.L_x_4) ;  /* 0x000000c000007945 */ /* 0x000fe80003800200 */
[C---:B------:R-:W-:Y:S02]  /*0270*/  ISETP.NE.OR P1, PT, R0.reuse, 0x1, !P3 ;  /* 0x000000010000780c */ /* 0x040fe40005f25670 */
[----:B------:R-:W-:-:S11]  /*0280*/  ISETP.NE.OR P0, PT, R0, 0x3, !P3 ;  /* 0x000000030000780c */ /* 0x000fd60005f05670 */
[----:B------:R-:W-:Y:S05]  /*0290*/  @P1 BRA `(.L_x_5) ;  /* 0x0000000000201947 */ /* 0x000fea0003800000 */
[----:B------:R-:W3:Y:S02]  /*02a0*/  LDCU.64 UR4, c[0x0][0x348] ;  /* 0x00006900ff0477ac */ /* 0x000ee40008000a00 */
[----:B---3--:R-:W-:Y:S02]  /*02b0*/  UIADD3 UR6, UP1, UPT, UR4, 0x80, URZ ;  /* 0x0000008004067890 */ /* 0x008fe4000ff3e0ff */
[----:B------:R-:W-:Y:S02]  /*02c0*/  UIADD3 UR4, UP0, UPT, UR4, 0x180, URZ ;  /* 0x0000018004047890 */ /* 0x000fe4000ff1e0ff */
[----:B------:R-:W-:Y:S02]  /*02d0*/  UIADD3.X UR7, UPT, UPT, URZ, UR5, URZ, UP1, !UPT ;  /* 0x00000005ff077290 */ /* 0x000fe40008ffe4ff */
[----:B------:R-:W-:-:S07]  /*02e0*/  UIADD3.X UR5, UPT, UPT, URZ, UR5, URZ, UP0, !UPT ;  /* 0x00000005ff057290 */ /* 0x000fce00087fe4ff */
[----:B------:R3:W-:Y:S02]  /*02f0*/  UTMACCTL.PF [UR6] ;  /* 0x00000000060079b9 */ /* 0x0007e40008040000 */
[----:B------:R3:W-:Y:S02]  /*0300*/  UTMACCTL.PF [UR4] ;  /* 0x00000000040079b9 */ /* 0x0007e40008040000 */
[----:B---3--:R-:W-:Y:S01]  /*0310*/  NOP ;  /* 0x0000000000007918 */ /* 0x008fe20000000000 */
.L_x_5:
[----:B------:R-:W-:Y:S05]  /*0320*/  BSYNC.RECONVERGENT B0 ;  /* 0x0000000000007941 */ /* 0x000fea0003800200 */
.L_x_4:
[----:B------:R-:W-:Y:S04]  /*0330*/  BSSY.RECONVERGENT B0, `(.L_x_6) ;  /* 0x000000a000007945 */ /* 0x000fe80003800200 */
        /* <DEDUP_REMOVED lines=9> */
.L_x_7:
[----:B------:R-:W-:Y:S05]  /*03d0*/  BSYNC.RECONVERGENT B0 ;  /* 0x0000000000007941 */ /* 0x000fea0003800200 */
.L_x_6:
[----:B------:R-:W3:Y:S01]  /*03e0*/  LDCU.64 UR4, c[0x0][0x888] ;  /* 0x00011100ff0477ac */ /* 0x000ee20008000a00 */
[----:B------:R-:W-:Y:S02]  /*03f0*/  UISETP.EQ.U32.AND UP1, UPT, UR8, URZ, UPT ;  /* 0x000000ff0800728c */ /* 0x000fe4000bf22070 */
[----:B------:R-:W-:Y:S02]  /*0400*/  UPLOP3.LUT UP3, UPT, UPT, UPT, UPT, 0x80, 0x8 ;  /* 0x000000000008789c */ /* 0x000fe40003f6f070 */
[----:B---3--:R-:W-:-:S04]  /*0410*/  UISETP.NE.U32.AND UP0, UPT, UR4, URZ, UPT ;  /* 0x000000ff0400728c */ /* 0x008fc8000bf05070 */
[----:B------:R-:W-:-:S04]  /*0420*/  UISETP.NE.AND.EX UP0, UPT, UR5, URZ, UPT, UP0 ;  /* 0x000000ff0500728c */ /* 0x000fc8000bf05300 */
[----:B------:R-:W-:-:S04]  /*0430*/  UISETP.EQ.OR.EX UP2, UPT, UR9, URZ, !UP0, UP1 ;  /* 0x000000ff0900728c */ /* 0x000fc8000c742710 */
[----:B------:R-:W-:-:S06]  /*0440*/  UP2UR UR4, UPR, URZ, 0x4 ;  /* 0x00000004ff047883 */ /* 0x000fcc0008000000 */
[----:B------:R-:W-:Y:S01]  /*0450*/  MOV R78, UR4 ;  /* 0x00000004004e7c02 */ /* 0x000fe20008000f00 */
[----:B------:R-:W-:Y:S06]  /*0460*/  BRA.U !UP2, `(.L_x_8) ;  /* 0x000000010a207547 */ /* 0x000fec000b800000 */
[----:B-----5:R-:W-:Y:S01]  /*0470*/  R2UR UR5, R40 ;  /* 0x00000000280572ca */ /* 0x020fe200000e0000 */
[----:B------:R-:W-:Y:S02]  /*0480*/  UISETP.NE.U32.AND UP1, UPT, UR8, URZ, UPT ;  /* 0x000000ff0800728c */ /* 0x000fe4000bf25070 */
[----:B------:R-:W-:Y:S02]  /*0490*/  USEL UR4, URZ, 0xffffffff, UP0 ;  /* 0xffffffffff047887 */ /* 0x000fe40008000000 */
[----:B------:R-:W-:-:S08]  /*04a0*/  UISETP.NE.AND.EX UP1, UPT, UR9, URZ, UPT, UP1 ;  /* 0x000000ff0900728c */ /* 0x000fd0000bf25310 */
[----:B------:R-:W-:-:S04]  /*04b0*/  UISETP.NE.AND UP0, UPT, UR5, URZ, UPT ;  /* 0x000000ff0500728c */ /* 0x000fc8000bf05270 */
[----:B------:R-:W-:-:S04]  /*04c0*/  @!UP1 USEL UR4, URZ, 0xffffffff, UP0 ;  /* 0xffffffffff049887 */ /* 0x000fc80008000000 */
[----:B------:R-:W-:-:S04]  /*04d0*/  ULOP3.LUT UR4, UR4, 0x1, URZ, 0xc0, !UPT ;  /* 0x0000000104047892 */ /* 0x000fc8000f8ec0ff */
[----:B------:R-:W-:-:S11]  /*04e0*/  UISETP.NE.U32.AND UP3, UPT, UR4, 0x1, UPT ;  /* 0x000000010400788c */ /* 0x000fd6000bf65070 */
.L_x_8:
[----:B------:R-:W3:Y:S01]  /*04f0*/  SHFL.IDX PT, R2, R75, RZ, 0x1f ;  /* 0x00001fff4b027589 */ /* 0x000ee200000e0000 */
[----:B------:R-:W-:-:S04]  /*0500*/  UISETP.NE.AND UP0, UPT, UR17, 0x2, UPT ;  /* 0x000000021100788c */ /* 0x000fc8000bf05270 */
[----:B------:R-:W-:Y:S01]  /*0510*/  USEL UR43, URZ, 0x1, UP0 ;  /* 0x00000001ff2b7887 */ /* 0x000fe20008000000 */
[----:B---3--:R-:W-:-:S13]  /*0520*/  ISETP.NE.AND P0, PT, R2, RZ, PT ;  /* 0x000000ff0200720c */ /* 0x008fda0003f05270 */
[----:B------:R-:W-:Y:S05]  /*0530*/  @P0 BRA `(.L_x_9) ;  /* 0x0000000000580947 */ /* 0x000fea0003800000 */
[----:B------:R-:W3:Y:S01]  /*0540*/  S2UR UR4, SR_CgaCtaId ;  /* 0x00000000000479c3 */ /* 0x000ee20000008800 */
[----:B------:R-:W-:Y:S01]  /*0550*/  UMOV UR5, 0x400 ;  /* 0x0000040000057882 */ /* 0x000fe20000000000 */
[----:B------:R-:W-:Y:S01]  /*0560*/  UMOV UR8, 0x1 ;  /* 0x0000000100087882 */ /* 0x000fe20000000000 */
[----:B------:R-:W-:Y:S01]  /*0570*/  UMOV UR6, 0x2 ;  /* 0x0000000200067882 */ /* 0x000fe20000000000 */
[----:B------:R-:W-:-:S04]  /*0580*/  UIADD3 UR8, UPT, UPT, -UR8, 0x100000, URZ ;  /* 0x0010000008087890 */ /* 0x000fc8000fffe1ff */
[----:B------:R-:W-:Y:S02]  /*0590*/  USHF.L.U32 UR9, UR8, 0xb, URZ ;  /* 0x0000000b08097899 */ /* 0x000fe400080006ff */
[----:B------:R-:W-:Y:S02]  /*05a0*/  USHF.L.U32 UR8, UR8, 0x1, URZ ;  /* 0x0000000108087899 */ /* 0x000fe400080006ff */
[----:B------:R-:W-:-:S04]  /*05b0*/  UIADD3 UR6, UPT, UPT, -UR6, 0x100000, URZ ;  /* 0x0010000006067890 */ /* 0x000fc8000fffe1ff */
[----:B------:R-:W-:Y:S02]  /*05c0*/  USHF.L.U32 UR7, UR6, 0xb, URZ ;  /* 0x0000000b06077899 */ /* 0x000fe400080006ff */
[----:B------:R-:W-:Y:S01]  /*05d0*/  USHF.L.U32 UR6, UR6, 0x1, URZ ;  /* 0x0000000106067899 */ /* 0x000fe200080006ff */
[----:B------:R-:W-:Y:S01]  /*05e0*/  ELECT P0, URZ, PT ;  /* 0x0000000000ff782f */ /* 0x000fe20003800000 */
[----:B---3--:R-:W-:Y:S01]  /*05f0*/  ULEA UR4, UR4, UR5, 0x18 ;  /* 0x0000000504047291 */ /* 0x008fe2000f8ec0ff */
[----:B------:R-:W3:Y:S11]  /*0600*/  FENCE.VIEW.ASYNC.S ;  /* 0x00000000000073c6 */ /* 0x000ef60000000000 */
[----:B---3--:R3:W4:Y:S01]  /*0610*/  SYNCS.EXCH.64 URZ, [UR4], UR8 ;  /* 0x0000000804ff75b2 */ /* 0x0087220008000100 */
[----:B------:R3:W1:Y:S01]  /*0620*/  SYNCS.EXCH.64 URZ, [UR4+0x20], UR6 ;  /* 0x0000200604ff75b2 */ /* 0x0006620008000100 */
[----:B------:R3:W1:Y:S01]  /*0630*/  SYNCS.EXCH.64 URZ, [UR4+0x8], UR8 ;  /* 0x0000080804ff75b2 */ /* 0x0006620008000100 */
[----:B------:R3:W1:Y:S01]  /*0640*/  SYNCS.EXCH.64 URZ, [UR4+0x28], UR6 ;  /* 0x0000280604ff75b2 */ /* 0x0006620008000100 */
[----:B------:R3:W1:Y:S01]  /*0650*/  SYNCS.EXCH.64 URZ, [UR4+0x10], UR8 ;  /* 0x0000100804ff75b2 */ /* 0x0006620008000100 */
[----:B------:R3:W1:Y:S01]  /*0660*/  SYNCS.EXCH.64 URZ, [UR4+0x30], UR6 ;  /* 0x0000300604ff75b2 */ /* 0x0006620008000100 */
[----:B------:R3:W1:Y:S01]  /*0670*/  SYNCS.EXCH.64 URZ, [UR4+0x18], UR8 ;  /* 0x0000180804ff75b2 */ /* 0x0006620008000100 */
[----:B------:R3:W1:Y:S01]  /*0680*/  SYNCS.EXCH.64 URZ, [UR4+0x38], UR6 ;  /* 0x0000380604ff75b2 */ /* 0x0006620008000100 */
[----:B------:R-:W-:Y:S01]  /*0690*/  NOP ;  /* 0x0000000000007918 */ /* 0x000fe20000000000 */
.L_x_9:
[----:B------:R-:W2:Y:S01]  /*06a0*/  SHFL.IDX PT, R2, R75, RZ, 0x1f ;  /* 0x00001fff4b027589 */ /* 0x000ea200000e0000 */
[----:B------:R-:W-:Y:S01]  /*06b0*/  NOP ;  /* 0x0000000000007918 */ /* 0x000fe20000000000 */
[----:B--2---:R-:W-:-:S13]  /*06c0*/  ISETP.NE.AND P0, PT, R2, 0x1, PT ;  /* 0x000000010200780c */ /* 0x004fda0003f05270 */
[----:B------:R-:W-:Y:S05]  /*06d0*/  @P0 BRA `(.L_x_10) ;  /* 0x0000000000580947 */ /* 0x000fea0003800000 */
[----:B---3--:R-:W2:Y:S01]  /*06e0*/  S2UR UR4, SR_CgaCtaId ;  /* 0x00000000000479c3 */ /* 0x008ea20000008800 */
        /* <DEDUP_REMOVED lines=10> */
[----:B--2---:R-:W-:Y:S01]  /*0790*/  ULEA UR4, UR4, UR5, 0x18 ;  /* 0x0000000504047291 */ /* 0x004fe2000f8ec0ff */
[----:B------:R-:W2:Y:S11]  /*07a0*/  FENCE.VIEW.ASYNC.S ;  /* 0x00000000000073c6 */ /* 0x000eb60000000000 */
[----:B--2---:R2:W3:Y:S01]  /*07b0*/  SYNCS.EXCH.64 URZ, [UR4+0x40], UR8 ;  /* 0x0000400804ff75b2 */ /* 0x0044e20008000100 */
        /* <DEDUP_REMOVED lines=8> */
.L_x_10:
[----:B------:R-:W4:Y:S01]  /*0840*/  SHFL.IDX PT, R2, R75, RZ, 0x1f ;  /* 0x00001fff4b027589 */ /* 0x000f2200000e0000 */
[----:B------:R-:W-:Y:S01]  /*0850*/  NOP ;  /* 0x0000000000007918 */ /* 0x000fe20000000000 */
[----:B----4-:R-:W-:-:S13]  /*0860*/  ISETP.NE.AND P0, PT, R2, 0x3, PT ;  /* 0x000000030200780c */ /* 0x010fda0003f05270 */
[----:B------:R-:W-:Y:S05]  /*0870*/  @P0 BRA `(.L_x_11) ;  /* 0x0000000000300947 */ /* 0x000fea0003800000 */
[----:B--23--:R-:W2:Y:S01]  /*0880*/  S2UR UR6, SR_CgaCtaId ;  /* 0x00000000000679c3 */ /* 0x00cea20000008800 */
[----:B------:R-:W-:Y:S01]  /*0890*/  UMOV UR4, 0x400 ;  /* 0x0000040000047882 */ /* 0x000fe20000000000 */
[----:B------:R-:W-:Y:S01]  /*08a0*/  UMOV UR5, 0x20 ;  /* 0x0000002000057882 */ /* 0x000fe20000000000 */
[----:B------:R-:W-:Y:S01]  /*08b0*/  ELECT P0, URZ, PT ;  /* 0x0000000000ff782f */ /* 0x000fe20003800000 */
[----:B--2---:R-:W-:Y:S02]  /*08c0*/  ULEA UR6, UR6, UR4, 0x18 ;  /* 0x0000000406067291 */ /* 0x004fe4000f8ec0ff */
[----:B------:R-:W-:-:S04]  /*08d0*/  UIADD3 UR4, UPT, UPT, -UR5, 0x100000, URZ ;  /* 0x0010000005047890 */ /* 0x000fc8000fffe1ff */
[----:B------:R-:W-:Y:S02]  /*08e0*/  USHF.L.U32 UR5, UR4, 0xb, URZ ;  /* 0x0000000b04057899 */ /* 0x000fe400080006ff */
[----:B------:R-:W-:Y:S01]  /*08f0*/  USHF.L.U32 UR4, UR4, 0x1, URZ ;  /* 0x0000000104047899 */ /* 0x000fe200080006ff */
[----:B------:R-:W2:Y:S11]  /*0900*/  FENCE.VIEW.ASYNC.S ;  /* 0x00000000000073c6 */ /* 0x000eb60000000000 */
[----:B--2---:R4:W2:Y:S01]  /*0910*/  SYNCS.EXCH.64 URZ, [UR6+0x80], UR4 ;  /* 0x0000800406ff75b2 */ /* 0x0048a20008000100 */
[----:B------:R4:W3:Y:S02]  /*0920*/  SYNCS.EXCH.64 URZ, [UR6+0x88], UR4 ;  /* 0x0000880406ff75b2 */ /* 0x0008e40008000100 */
[----:B----4-:R-:W-:Y:S01]  /*0930*/  NOP ;  /* 0x0000000000007918 */ /* 0x010fe20000000000 */
.L_x_11:
[----:B------:R-:W4:Y:S01]  /*0940*/  SHFL.IDX PT, R2, R75, RZ, 0x1f ;  /* 0x00001fff4b027589 */ /* 0x000f2200000e0000 */
[----:B------:R-:W-:Y:S01]  /*0950*/  NOP ;  /* 0x0000000000007918 */ /* 0x000fe20000000000 */
[----:B----4-:R-:W-:-:S13]  /*0960*/  ISETP.NE.AND P0, PT, R2, 0x4, PT ;  /* 0x000000040200780c */ /* 0x010fda0003f05270 */
[----:B------:R-:W-:Y:S05]  /*0970*/  @P0 BRA `(.L_x_12) ;  /* 0x00000000004c0947 */ /* 0x000fea0003800000 */
[----:B--23--:R-:W2:Y:S01]  /*0980*/  S2UR UR6, SR_CgaCtaId ;  /* 0x00000000000679c3 */ /* 0x00cea20000008800 */
[----:B------:R-:W-:Y:S01]  /*0990*/  UMOV UR4, 0x1e0 ;  /* 0x000001e000047882 */ /* 0x000fe20000000000 */
[----:B------:R-:W-:Y:S01]  /*09a0*/  UMOV UR5, 0x400 ;  /* 0x0000040000057882 */ /* 0x000fe20000000000 */
[----:B------:R-:W-:Y:S01]  /*09b0*/  USEL UR4, UR4, 0x1a0, UP3 ;  /* 0x000001a004047887 */ /* 0x000fe20009800000 */
[----:B------:R-:W-:Y:S01]  /*09c0*/  UMOV UR8, 0x1 ;  /* 0x0000000100087882 */ /* 0x000fe20000000000 */
[----:B------:R-:W-:Y:S01]  /*09d0*/  ELECT P0, URZ, PT ;  /* 0x0000000000ff782f */ /* 0x000fe20003800000 */
[----:B------:R-:W-:-:S04]  /*09e0*/  UIADD3 UR8, UPT, UPT, -UR8, 0x100000, URZ ;  /* 0x0010000008087890 */ /* 0x000fc8000fffe1ff */
[----:B------:R-:W-:Y:S02]  /*09f0*/  USHF.L.U32 UR9, UR8, 0xb, URZ ;  /* 0x0000000b08097899 */ /* 0x000fe400080006ff */
[----:B------:R-:W-:Y:S02]  /*0a00*/  USHF.L.U32 UR8, UR8, 0x1, URZ ;  /* 0x0000000108087899 */ /* 0x000fe400080006ff */
[----:B--2---:R-:W-:Y:S02]  /*0a10*/  ULEA UR6, UR6, UR5, 0x18 ;  /* 0x0000000506067291 */ /* 0x004fe4000f8ec0ff */
[----:B------:R-:W-:-:S04]  /*0a20*/  UIADD3 UR4, UPT, UPT, -UR4, 0x100000, URZ ;  /* 0x0010000004047890 */ /* 0x000fc8000fffe1ff */
[----:B------:R-:W-:Y:S02]  /*0a30*/  USHF.L.U32 UR5, UR4, 0xb, URZ ;  /* 0x0000000b04057899 */ /* 0x000fe400080006ff */
[----:B------:R-:W-:Y:S01]  /*0a40*/  USHF.L.U32 UR4, UR4, 0x1, URZ ;  /* 0x0000000104047899 */ /* 0x000fe200080006ff */
[----:B------:R-:W2:Y:S03]  /*0a50*/  FENCE.VIEW.ASYNC.S ;  /* 0x00000000000073c6 */ /* 0x000ea60000000000 */
[----:B--2---:R4:W2:Y:S08]  /*0a60*/  SYNCS.EXCH.64 URZ, [UR6+0x90], UR8 ;  /* 0x0000900806ff75b2 */ /* 0x0048b00008000100 */
[----:B------:R4:W3:Y:S01]  /*0a70*/  SYNCS.EXCH.64 URZ, [UR6+0xa0], UR4 ;  /* 0x0000a00406ff75b2 */ /* 0x0008e20008000100 */
[----:B------:R4:W1:Y:S01]  /*0a80*/  SYNCS.EXCH.64 URZ, [UR6+0x98], UR8 ;  /* 0x0000980806ff75b2 */ /* 0x0008620008000100 */
[----:B------:R4:W1:Y:S02]  /*0a90*/  SYNCS.EXCH.64 URZ, [UR6+0xa8], UR4 ;  /* 0x0000a80406ff75b2 */ /* 0x0008640008000100 */
[----:B----4-:R-:W-:Y:S01]  /*0aa0*/  NOP ;  /* 0x0000000000007918 */ /* 0x010fe20000000000 */
.L_x_12:
[----:B------:R-:W4:Y:S01]  /*0ab0*/  SHFL.IDX PT, R2, R75, RZ, 0x1f ;  /* 0x00001fff4b027589 */ /* 0x000f2200000e0000 */
[----:B------:R-:W-:Y:S01]  /*0ac0*/  NOP ;  /* 0x0000000000007918 */ /* 0x000fe20000000000 */
[----:B----4-:R-:W-:-:S13]  /*0ad0*/  ISETP.NE.AND P0, PT, R2, 0x5, PT ;  /* 0x000000050200780c */ /* 0x010fda0003f05270 */
[----:B------:R-:W-:Y:S05]  /*0ae0*/  @P0 BRA `(.L_x_13) ;  /* 0x0000000000580947 */ /* 0x000fea0003800000 */
[----:B--23--:R-:W2:Y:S01]  /*0af0*/  S2UR UR4, SR_CgaCtaId ;  /* 0x00000000000479c3 */ /* 0x00cea20000008800 */
        /* <DEDUP_REMOVED lines=12> */
[----:B--2---:R4:W2:Y:S01]  /*0bc0*/  SYNCS.EXCH.64 URZ, [UR4+0xb0], UR8 ;  /* 0x0000b00804ff75b2 */ /* 0x0048a20008000100 */
[----:B------:R4:W3:Y:S01]  /*0bd0*/  SYNCS.EXCH.64 URZ, [UR4+0xd0], UR6 ;  /* 0x0000d00604ff75b2 */ /* 0x0008e20008000100 */
[----:B------:R4:W1:Y:S01]  /*0be0*/  SYNCS.EXCH.64 URZ, [UR4+0xb8], UR8 ;  /* 0x0000b80804ff75b2 */ /* 0x0008620008000100 */
[----:B------:R4:W1:Y:S01]  /*0bf0*/  SYNCS.EXCH.64 URZ, [UR4+0xd8], UR6 ;  /* 0x0000d80604ff75b2 */ /* 0x0008620008000100 */
[----:B------:R4:W1:Y:S01]  /*0c00*/  SYNCS.EXCH.64 URZ, [UR4+0xc0], UR8 ;  /* 0x0000c00804ff75b2 */ /* 0x0008620008000100 */
[----:B------:R4:W1:Y:S01]  /*0c10*/  SYNCS.EXCH.64 URZ, [UR4+0xe0], UR6 ;  /* 0x0000e00604ff75b2 */ /* 0x0008620008000100 */
[----:B------:R4:W1:Y:S01]  /*0c20*/  SYNCS.EXCH.64 URZ, [UR4+0xc8], UR8 ;  /* 0x0000c80804ff75b2 */ /* 0x0008620008000100 */
[----:B------:R4:W1:Y:S02]  /*0c30*/  SYNCS.EXCH.64 URZ, [UR4+0xe8], UR6 ;  /* 0x0000e80604ff75b2 */ /* 0x0008640008000100 */
[----:B----4-:R-:W-:Y:S01]  /*0c40*/  NOP ;  /* 0x0000000000007918 */ /* 0x010fe20000000000 */
.L_x_13:
[----:B------:R-:W4:Y:S01]  /*0c50*/  SHFL.IDX PT, R2, R75, RZ, 0x1f ;  /* 0x00001fff4b027589 */ /* 0x000f2200000e0000 */
[----:B------:R-:W1:Y:S01]  /*0c60*/  S2UR UR45, SR_CgaCtaId ;  /* 0x00000000002d79c3 */ /* 0x000e620000008800 */
[----:B------:R-:W-:Y:S01]  /*0c70*/  NOP ;  /* 0x0000000000007918 */ /* 0x000fe20000000000 */
[----:B----4-:R-:W-:-:S13]  /*0c80*/  ISETP.NE.AND P0, PT, R2, 0x3, PT ;  /* 0x000000030200780c */ /* 0x010fda0003f05270 */
[----:B-1----:R-:W-:Y:S05]  /*0c90*/  @P0 BRA `(.L_x_14) ;  /* 0x0000000000340947 */ /* 0x002fea0003800000 */
[----:B--23--:R-:W-:Y:S01]  /*0ca0*/  UMOV UR4, 0x400 ;  /* 0x0000040000047882 */ /* 0x00cfe20000000000 */
[----:B------:R-:W-:Y:S01]  /*0cb0*/  UMOV UR6, 0x20 ;  /* 0x0000002000067882 */ /* 0x000fe20000000000 */
[----:B------:R-:W-:Y:S02]  /*0cc0*/  ULEA UR4, UR45, UR4, 0x18 ;  /* 0x000000042d047291 */ /* 0x000fe4000f8ec0ff */
[----:B------:R-:W-:-:S04]  /*0cd0*/  UIADD3 UR6, UPT, UPT, -UR6, 0x100000, URZ ;  /* 0x0010000006067890 */ /* 0x000fc8000fffe1ff */
[----:B------:R-:W-:Y:S02]  /*0ce0*/  USHF.L.U32 UR7, UR6, 0xb, URZ ;  /* 0x0000000b06077899 */ /* 0x000fe400080006ff */
[----:B------:R-:W-:Y:S01]  /*0cf0*/  USHF.L.U32 UR6, UR6, 0x1, URZ ;  /* 0x0000000106067899 */ /* 0x000fe200080006ff */
[----:B------:R-:W-:Y:S01]  /*0d00*/  ELECT P0, URZ, PT ;  /* 0x0000000000ff782f */ /* 0x000fe20003800000 */
[----:B------:R-:W1:Y:S10]  /*0d10*/  FENCE.VIEW.ASYNC.S ;  /* 0x00000000000073c6 */ /* 0x000e740000000000 */
[----:B-1----:R1:W4:Y:S01]  /*0d20*/  SYNCS.EXCH.64 URZ, [UR4+0xf0], UR6 ;  /* 0x0000f00604ff75b2 */ /* 0x0023220008000100 */
[----:B------:R1:W2:Y:S01]  /*0d30*/  SYNCS.EXCH.64 URZ, [UR4+0x100], UR6 ;  /* 0x0001000604ff75b2 */ /* 0x0002a20008000100 */
[----:B------:R1:W3:Y:S01]  /*0d40*/  SYNCS.EXCH.64 URZ, [UR4+0xf8], UR6 ;  /* 0x0000f80604ff75b2 */ /* 0x0002e20008000100 */
[----:B------:R1:W1:Y:S01]  /*0d50*/  SYNCS.EXCH.64 URZ, [UR4+0x108], UR6 ;  /* 0x0001080604ff75b2 */ /* 0x0002620008000100 */
[----:B------:R-:W-:Y:S01]  /*0d60*/  NOP ;  /* 0x0000000000007918 */ /* 0x000fe20000000000 */
.L_x_14:
[----:B-123--:R-:W1:Y:S01]  /*0d70*/  LDCU UR4, c[0x0][0x36c] ;  /* 0x00006d80ff0477ac */ /* 0x00ee620008000800 */
[----:B------:R-:W-:Y:S01]  /*0d80*/  ISETP.NE.OR P3, PT, R0, 0x2, !P3 ;  /* 0x000000020000780c */ /* 0x000fe20005f65670 */
[----:B------:R-:W-:Y:S01]  /*0d90*/  NOP ;  /* 0x0000000000007918 */ /* 0x000fe20000000000 */
[----:B------:R-:W-:Y:S01]  /*0da0*/  LOP3.LUT R0, R85, 0x1f, RZ, 0xc0, !PT ;  /* 0x0000001f55007812 */ /* 0x000fe200078ec0ff */
[----:B------:R-:W-:Y:S02]  /*0db0*/  UISETP.NE.AND UP4, UPT, UR17, URZ, UPT ;  /* 0x000000ff1100728c */ /* 0x000fe4000bf85270 */
[----:B-1----:R-:W-:-:S09]  /*0dc0*/  UISETP.EQ.U32.AND UP5, UPT, UR4, 0x1, UPT ;  /* 0x000000010400788c */ /* 0x002fd2000bfa2070 */
[----:B------:R-:W-:Y:S05]  /*0dd0*/  BRA.U !UP5, `(.L_x_15) ;  /* 0x000000010d087547 */ /* 0x000fea000b800000 */
[----:B----4-:R-:W-:Y:S01]  /*0de0*/  UCGABAR_ARV ;  /* 0x00000000000079c7 */ /* 0x010fe20008000000 */
[----:B------:R-:W-:Y:S05]  /*0df0*/  BRA `(.L_x_16) ;  /* 0x0000000000047947 */ /* 0x000fea0003800000 */
.L_x_15:
[----:B----4-:R-:W-:Y:S01]  /*0e00*/  NOP ;  /* 0x0000000000007918 */ /* 0x010fe20000000000 */
.L_x_16:
[----:B------:R-:W1:Y:S01]  /*0e10*/  S2UR UR7, SR_CTAID.X ;  /* 0x00000000000779c3 */ /* 0x000e620000002500 */
[----:B------:R-:W-:-:S05]  /*0e20*/  CS2R.32 R77, SR_CgaSize ;  /* 0x00000000004d7805 */ /* 0x000fca0000008a00 */
[----:B------:R-:W-:-:S05]  /*0e30*/  IMAD R77, R77, -0xa0, RZ ;  /* 0xffffff604d4d7824 */ /* 0x000fca00078e02ff */
[----:B------:R-:W-:-:S14]  /*0e40*/  R2UR UR5, R77 ;  /* 0x000000004d0572ca */ /* 0x000fdc00000e0000 */
[----:B------:R-:W2:Y:S01]  /*0e50*/  LDCU UR5, c[0x0][UR5+0x2b0] ;  /* 0x00005600050577ac */ /* 0x000ea20008000800 */
[----:B------:R-:W-:-:S05]  /*0e60*/  CS2R.32 R77, SR_CgaSize ;  /* 0x00000000004d7805 */ /* 0x000fca0000008a00 */
[----:B------:R-:W-:-:S05]  /*0e70*/  IMAD R77, R77, -0xa0, RZ ;  /* 0xffffff604d4d7824 */ /* 0x000fca00078e02ff */
[----:B------:R-:W-:-:S14]  /*0e80*/  R2UR UR4, R77 ;  /* 0x000000004d0472ca */ /* 0x000fdc00000e0000 */
[----:B------:R-:W3:Y:S01]  /*0e90*/  LDCU UR4, c[0x0][UR4+0x2b4] ;  /* 0x00005680040477ac */ /* 0x000ee20008000800 */
[----:B------:R-:W4:Y:S01]  /*0ea0*/  S2UR UR8, SR_CTAID.Y ;  /* 0x00000000000879c3 */ /* 0x000f220000002600 */
[----:B------:R-:W-:-:S05]  /*0eb0*/  CS2R.32 R77, SR_CgaSize ;  /* 0x00000000004d7805 */ /* 0x000fca0000008a00 */
[----:B------:R-:W-:-:S05]  /*0ec0*/  IMAD R77, R77, -0xa0, RZ ;  /* 0xffffff604d4d7824 */ /* 0x000fca00078e02ff */
[----:B------:R-:W-:-:S14]  /*0ed0*/  R2UR UR9, R77 ;  /* 0x000000004d0972ca */ /* 0x000fdc00000e0000 */
[----:B------:R-:W3:Y:S01]  /*0ee0*/  LDCU UR9, c[0x0][UR9+0x2a0] ;  /* 0x00005400090977ac */ /* 0x000ee20008000800 */
[----:B------:R-:W-:-:S05]  /*0ef0*/  CS2R.32 R77, SR_CgaSize ;  /* 0x00000000004d7805 */ /* 0x000fca0000008a00 */
[----:B------:R-:W-:-:S05]  /*0f00*/  IMAD R77, R77, -0xa0, RZ ;  /* 0xffffff604d4d7824 */ /* 0x000fca00078e02ff */
[----:B------:R-:W-:-:S14]  /*0f10*/  R2UR UR10, R77 ;  /* 0x000000004d0a72ca */ /* 0x000fdc00000e0000 */
[----:B------:R-:W3:Y:S01]  /*0f20*/  LDCU UR10, c[0x0][UR10+0x2a4] ;  /* 0x000054800a0a77ac */ /* 0x000ee20008000800 */
[----:B------:R-:W3:Y:S01]  /*0f30*/  S2UR UR36, SR_CTAID.Z ;  /* 0x00000000002479c3 */ /* 0x000ee20000002700 */
[----:B------:R-:W3:Y:S01]  /*0f40*/  LDCU UR21, c[0x0][0xb24] ;  /* 0x00016480ff1577ac */ /* 0x000ee20008000800 */
[----:B------:R-:W3:Y:S01]  /*0f50*/  LDCU UR42, c[0x0][0xb24] ;  /* 0x00016480ff2a77ac */ /* 0x000ee20008000800 */
[----:B-1----:R-:W-:Y:S01]  /*0f60*/  I2FP.F32.U32 R3, UR7 ;  /* 0x0000000700037c45 */ /* 0x002fe20008201000 */
[----:B------:R-:W1:Y:S04]  /*0f70*/  LDCU UR28, c[0x0][0xb30] ;  /* 0x00016600ff1c77ac */ /* 0x000e680008000800 */
[----:B--2---:R-:W-:Y:S01]  /*0f80*/  FMUL R3, R3, UR5 ;  /* 0x0000000503037c20 */ /* 0x004fe20008400000 */
[----:B------:R-:W-:Y:S01]  /*0f90*/  USHF.L.U32 UR26, UR45, 0xb, URZ ;  /* 0x0000000b2d1a7899 */ /* 0x000fe200080006ff */
[----:B----4-:R-:W-:Y:S01]  /*0fa0*/  I2FP.F32.U32 R2, UR8 ;  /* 0x0000000800027c45 */ /* 0x010fe20008201000 */
[----:B------:R-:W-:Y:S01]  /*0fb0*/  UMOV UR16, UR7 ;  /* 0x0000000700107c82 */ /* 0x000fe20008000000 */
[----:B------:R-:W-:-:S02]  /*0fc0*/  UMOV UR20, UR8 ;  /* 0x0000000800147c82 */ /* 0x000fc40008000000 */
[----:B------:R-:W2:Y:S01]  /*0fd0*/  F2I.U32.TRUNC.NTZ R3, R3 ;  /* 0x0000000300037305 */ /* 0x000ea2000020f000 */
[----:B---3--:R-:W-:Y:S01]  /*0fe0*/  UISETP.GE.AND UP2, UPT, UR21, 0x1, UPT ;  /* 0x000000011500788c */ /* 0x008fe2000bf46270 */
[----:B------:R-:W-:-:S06]  /*0ff0*/  FMUL R2, R2, UR4 ;  /* 0x0000000402027c20 */ /* 0x000fcc0008400000 */
[----:B------:R-:W3:Y:S01]  /*1000*/  F2I.U32.TRUNC.NTZ R2, R2 ;  /* 0x0000000200027305 */ /* 0x000ee2000020f000 */
[----:B--2---:R-:W-:Y:S02]  /*1010*/  R2UR UR4, R3 ;  /* 0x00000000030472ca */ /* 0x004fe400000e0000 */
[----:B---3--:R-:W-:Y:S02]  /*1020*/  R2UR UR6, R2 ;  /* 0x00000000020672ca */ /* 0x008fe400000e0000 */
[----:B------:R-:W-:-:S09]  /*1030*/  PRMT R2, RZ, 0x7610, R2 ;  /* 0x00007610ff027816 */ /* 0x000fd20000000002 */
[----:B------:R-:W-:-:S04]  /*1040*/  UIADD3 UR5, UPT, UPT, -UR4, URZ, URZ ;  /* 0x000000ff04057290 */ /* 0x000fc8000fffe1ff */
[----:B------:R-:W-:Y:S02]  /*1050*/  UIMAD UR5, UR9, UR5, UR7 ;  /* 0x00000005090572a4 */ /* 0x000fe4000f8e0207 */
[----:B------:R-:W-:-:S04]  /*1060*/  UIADD3 UR4, UPT, UPT, -UR6, URZ, URZ ;  /* 0x000000ff06047290 */ /* 0x000fc8000fffe1ff */
[----:B------:R-:W-:Y:S01]  /*1070*/  IMAD.U32 R77, RZ, RZ, UR5 ;  /* 0x00000005ff4d7e24 */ /* 0x000fe2000f8e00ff */
[----:B------:R-:W-:-:S06]  /*1080*/  UIMAD UR4, UR10, UR4, UR8 ;  /* 0x000000040a0472a4 */ /* 0x000fcc000f8e0208 */
[----:B------:R-:W-:Y:S01]  /*1090*/  IMAD.U32 R76, RZ, RZ, UR4 ;  /* 0x00000004ff4c7e24 */ /* 0x000fe2000f8e00ff */
[----:B-1----:R-:W-:Y:S06]  /*10a0*/  BRA.U UP4, `(.L_x_17) ;  /* 0x00000001042c7547 */ /* 0x002fec000b800000 */
[----:B------:R-:W-:Y:S02]  /*10b0*/  R2UR UR5, R76 ;  /* 0x000000004c0572ca */ /* 0x000fe400000e0000 */
[----:B------:R-:W-:-:S11]  /*10c0*/  R2UR UR4, R77 ;  /* 0x000000004d0472ca */ /* 0x000fd600000e0000 */
[----:B------:R-:W-:Y:S02]  /*10d0*/  UISETP.NE.AND UP0, UPT, UR5, URZ, UPT ;  /* 0x000000ff0500728c */ /* 0x000fe4000bf05270 */
[----:B------:R-:W-:Y:S02]  /*10e0*/  UISETP.NE.AND UP1, UPT, UR5, 0x1, UPT ;  /* 0x000000010500788c */ /* 0x000fe4000bf25270 */
[----:B------:R-:W-:-:S04]  /*10f0*/  UISETP.EQ.OR UP0, UPT, UR4, URZ, !UP0 ;  /* 0x000000ff0400728c */ /* 0x000fc8000c702670 */
[----:B------:R-:W-:Y:S02]  /*1100*/  USEL UR5, URZ, 0x1, !UP0 ;  /* 0x00000001ff057887 */ /* 0x000fe4000c000000 */
[----:B------:R-:W-:Y:S02]  /*1110*/  UISETP.NE.AND UP0, UPT, UR4, URZ, UPT ;  /* 0x000000ff0400728c */ /* 0x000fe4000bf05270 */
[----:B------:R-:W-:-:S04]  /*1120*/  USEL UR4, URZ, 0x2, UP1 ;  /* 0x00000002ff047887 */ /* 0x000fc80008800000 */
[----:B------:R-:W-:-:S04]  /*1130*/  USEL UR4, UR4, 0x2, UP0 ;  /* 0x0000000204047887 */ /* 0x000fc80008000000 */
[----:B------:R-:W-:-:S06]  /*1140*/  UIADD3 UR4, UPT, UPT, UR5, UR4, URZ ;  /* 0x0000000405047290 */ /* 0x000fcc000fffe0ff */
[----:B------:R-:W-:Y:S02]  /*1150*/  IMAD.U32 R2, RZ, RZ, UR4 ;  /* 0x00000004ff027e24 */ /* 0x000fe4000f8e00ff */
.L_x_17:
[----:B------:R-:W-:Y:S05]  /*1160*/  BRA.U !UP2, `(.L_x_18) ;  /* 0x000000010ad47547 */ /* 0x000fea000b800000 */
[----:B------:R-:W1:Y:S01]  /*1170*/  LDCU.128 UR12, c[0x0][0xb10] ;  /* 0x00016200ff0c77ac */ /* 0x000e620008000c00 */
[----:B------:R-:W2:Y:S01]  /*1180*/  LDCU UR6, c[0x0][0x370] ;  /* 0x00006e00ff0677ac */ /* 0x000ea20008000800 */
[----:B------:R-:W3:Y:S01]  /*1190*/  LDCU UR5, c[0x0][0x374] ;  /* 0x00006e80ff0577ac */ /* 0x000ee20008000800 */
[----:B------:R-:W4:Y:S01]  /*11a0*/  LDCU UR27, c[0x0][0xb0c] ;  /* 0x00016180ff1b77ac */ /* 0x000f220008000800 */
[----:B------:R-:W4:Y:S01]  /*11b0*/  LDCU UR4, c[0x0][0xb20] ;  /* 0x00016400ff0477ac */ /* 0x000f220008000800 */
[----:B------:R-:W4:Y:S01]  /*11c0*/  LDCU.64 UR8, c[0x0][0xb28] ;  /* 0x00016500ff0877ac */ /* 0x000f220008000a00 */
[----:B-1----:R-:W-:Y:S02]  /*11d0*/  UISETP.NE.AND UP0, UPT, UR14, 0x1, UPT ;  /* 0x000000010e00788c */ /* 0x002fe4000bf05270 */
[----:B---3--:R-:W-:Y:S02]  /*11e0*/  UIMAD.WIDE.U32 UR10, UR5, UR15, URZ ;  /* 0x0000000f050a72a5 */ /* 0x008fe4000f8e00ff */
[----:B--2---:R-:W-:-:S02]  /*11f0*/  UIMAD.WIDE.U32 UR22, UR6, UR12, URZ ;  /* 0x0000000c061672a5 */ /* 0x004fc4000f8e00ff */
[----:B----4-:R-:W-:Y:S02]  /*1200*/  UISETP.NE.AND UP1, UPT, UR27, 0x1, UPT ;  /* 0x000000011b00788c */ /* 0x010fe4000bf25270 */
[----:B------:R-:W-:Y:S01]  /*1210*/  UISETP.NE.AND UP2, UPT, UR21, 0x1, UPT ;  /* 0x000000011500788c */ /* 0x000fe2000bf45270 */
[----:B------:R-:W-:Y:S02]  /*1220*/  UMOV UR10, UR11 ;  /* 0x0000000b000a7c82 */ /* 0x000fe40008000000 */
[----:B------:R-:W-:Y:S01]  /*1230*/  UMOV UR22, UR23 ;  /* 0x0000001700167c82 */ /* 0x000fe20008000000 */
[----:B------:R-:W-:Y:S02]  /*1240*/  @UP0 USHF.R.U32.HI UR5, URZ, UR4, UR10 ;  /* 0x00000004ff050299 */ /* 0x000fe4000801160a */
[----:B------:R-:W-:Y:S02]  /*1250*/  UIMAD.WIDE.U32 UR24, UR20, UR15, URZ ;  /* 0x0000000f141872a5 */ /* 0x000fe4000f8e00ff */
[----:B------:R-:W-:-:S02]  /*1260*/  UIMAD.WIDE.U32 UR10, UR5, UR8, URZ ;  /* 0x00000008050a72a5 */ /* 0x000fc4000f8e00ff */
[----:B------:R-:W-:Y:S02]  /*1270*/  @UP1 USHF.R.U32.HI UR6, URZ, UR13, UR22 ;  /* 0x0000000dff061299 */ /* 0x000fe40008011616 */
[----:B------:R-:W-:Y:S02]  /*1280*/  UIMAD.WIDE.U32 UR18, UR16, UR12, URZ ;  /* 0x0000000c101272a5 */ /* 0x000fe4000f8e00ff */
[----:B------:R-:W-:Y:S01]  /*1290*/  UIMAD.WIDE.U32 UR22, UR6, UR8, URZ ;  /* 0x00000008061672a5 */ /* 0x000fe2000f8e00ff */
[----:B------:R-:W-:Y:S01]  /*12a0*/  UMOV UR24, UR25 ;  /* 0x0000001900187c82 */ /* 0x000fe20008000000 */
[----:B------:R-:W-:Y:S01]  /*12b0*/  UMOV UR10, UR11 ;  /* 0x0000000b000a7c82 */ /* 0x000fe20008000000 */
[----:B------:R-:W-:Y:S02]  /*12c0*/  USHF.R.U32.HI UR24, URZ, UR4, UR24 ;  /* 0x00000004ff187299 */ /* 0x000fe40008011618 */
[----:B------:R-:W-:Y:S02]  /*12d0*/  @UP2 USHF.R.U32.HI UR5, URZ, UR9, UR10 ;  /* 0x00000009ff052299 */ /* 0x000fe4000801160a */
[----:B------:R-:W-:Y:S01]  /*12e0*/  UMOV UR7, UR23 ;  /* 0x0000001700077c82 */ /* 0x000fe20008000000 */
[----:B------:R-:W-:Y:S01]  /*12f0*/  UMOV UR18, UR19 ;  /* 0x0000001300127c82 */ /* 0x000fe20008000000 */
[----:B------:R-:W-:-:S02]  /*1300*/  @UP2 USHF.R.U32.HI UR6, URZ, UR9, UR7 ;  /* 0x00000009ff062299 */ /* 0x000fc40008011607 */
[----:B------:R-:W-:Y:S02]  /*1310*/  USHF.R.U32.HI UR13, URZ, UR13, UR18 ;  /* 0x0000000dff0d7299 */ /* 0x000fe40008011612 */
[----:B------:R-:W-:Y:S02]  /*1320*/  USEL UR4, UR20, UR24, !UP0 ;  /* 0x0000001814047287 */ /* 0x000fe4000c000000 */
[----:B------:R-:W-:Y:S02]  /*1330*/  UIMAD UR7, UR5, UR21, URZ ;  /* 0x00000015050772a4 */ /* 0x000fe4000f8e02ff */
[----:B------:R-:W-:Y:S02]  /*1340*/  USEL UR5, UR16, UR13, !UP1 ;  /* 0x0000000d10057287 */ /* 0x000fe4000c800000 */
[----:B------:R-:W-:Y:S02]  /*1350*/  UIMAD UR12, UR6, UR21, URZ ;  /* 0x00000015060c72a4 */ /* 0x000fe4000f8e02ff */
[----:B------:R-:W-:-:S02]  /*1360*/  UISETP.GE.AND UP0, UPT, UR4, UR7, UPT ;  /* 0x000000070400728c */ /* 0x000fc4000bf06270 */
[----:B------:R-:W-:Y:S02]  /*1370*/  UIMAD.WIDE.U32 UR10, UR4, UR8, URZ ;  /* 0x00000008040a72a5 */ /* 0x000fe4000f8e00ff */
[----:B------:R-:W-:Y:S02]  /*1380*/  UISETP.GE.OR UP0, UPT, UR5, UR12, UP0 ;  /* 0x0000000c0500728c */ /* 0x000fe40008706670 */
[----:B------:R-:W-:Y:S02]  /*1390*/  UIMAD.WIDE.U32 UR12, UR5, UR8, URZ ;  /* 0x00000008050c72a5 */ /* 0x000fe4000f8e00ff */
[----:B------:R-:W-:Y:S01]  /*13a0*/  UIADD3 UR10, UPT, UPT, -UR4, URZ, URZ ;  /* 0x000000ff040a7290 */ /* 0x000fe2000fffe1ff */
[----:B------:R-:W-:Y:S01]  /*13b0*/  UMOV UR8, UR11 ;  /* 0x0000000b00087c82 */ /* 0x000fe20008000000 */
[----:B------:R-:W-:Y:S02]  /*13c0*/  UIADD3 UR11, UPT, UPT, -UR5, URZ, URZ ;  /* 0x000000ff050b7290 */ /* 0x000fe4000fffe1ff */
[----:B------:R-:W-:-:S03]  /*13d0*/  USHF.R.U32.HI UR8, URZ, UR9, UR8 ;  /* 0x00000009ff087299 */ /* 0x000fc60008011608 */
[----:B------:R-:W-:Y:S01]  /*13e0*/  @!UP0 UMOV UR7, UR13 ;  /* 0x0000000d00078c82 */ /* 0x000fe20008000000 */
[----:B------:R-:W-:Y:S02]  /*13f0*/  UIMAD UR20, UR14, UR10, UR20 ;  /* 0x0000000a0e1472a4 */ /* 0x000fe4000f8e0214 */
[----:B------:R-:W-:Y:S02]  /*1400*/  USEL UR8, UR4, UR8, !UP2 ;  /* 0x0000000804087287 */ /* 0x000fe4000d000000 */
[----:B------:R-:W-:Y:S02]  /*1410*/  @!UP0 USHF.R.U32.HI UR7, URZ, UR9, UR7 ;  /* 0x00000009ff078299 */ /* 0x000fe40008011607 */
[----:B------:R-:W-:Y:S02]  /*1420*/  UIADD3 UR9, UPT, UPT, -UR8, URZ, URZ ;  /* 0x000000ff08097290 */ /* 0x000fe4000fffe1ff */
[----:B------:R-:W-:Y:S02]  /*1430*/  @!UP0 USEL UR7, UR5, UR7, !UP2 ;  /* 0x0000000705078287 */ /* 0x000fe4000d000000 */
[----:B------:R-:W-:-:S02]  /*1440*/  UIMAD UR9, UR21, UR9, UR4 ;  /* 0x00000009150972a4 */ /* 0x000fc4000f8e0204 */
[----:B------:R-:W-:Y:S02]  /*1450*/  @!UP0 UIADD3 UR8, UPT, UPT, UR8, -UR7, URZ ;  /* 0x8000000708088290 */ /* 0x000fe4000fffe0ff */
[----:B------:R-:W-:Y:S02]  /*1460*/  @!UP0 UIMAD UR6, UR9, UR6, UR7 ;  /* 0x00000006090682a4 */ /* 0x000fe4000f8e0207 */
[----:B------:R-:W-:Y:S02]  /*1470*/  @!UP0 UIMAD UR4, UR8, UR21, UR5 ;  /* 0x00000015080482a4 */ /* 0x000fe4000f8e0205 */
[----:B------:R-:W-:Y:S02]  /*1480*/  UIMAD UR16, UR27, UR11, UR16 ;  /* 0x0000000b1b1072a4 */ /* 0x000fe4000f8e0210 */
[----:B------:R-:W-:Y:S01]  /*1490*/  UIMAD UR20, UR4, UR14, UR20 ;  /* 0x0000000e041472a4 */ /* 0x000fe2000f8e0214 */
[----:B------:R-:W-:Y:S02]  /*14a0*/  @!UP0 UMOV UR5, UR6 ;  /* 0x0000000600058c82 */ /* 0x000fe40008000000 */
[----:B------:R-:W-:-:S12]  /*14b0*/  UIMAD UR16, UR5, UR27, UR16 ;  /* 0x0000001b051072a4 */ /* 0x000fd8000f8e0210 */
.L_x_18:
[----:B------:R-:W-:Y:S02]  /*14c0*/  UISETP.NE.AND UP1, UPT, UR28, 0x1, UPT ;  /* 0x000000011c00788c */ /* 0x000fe4000bf25270 */
[----:B------:R-:W-:Y:S02]  /*14d0*/  UISETP.NE.AND UP0, UPT, UR17, 0x2, UPT ;  /* 0x000000021100788c */ /* 0x000fe4000bf05270 */
[----:B------:R-:W-:-:S05]  /*14e0*/  ULOP3.LUT UR24, UR26, 0x800, URZ, 0xc0, !UPT ;  /* 0x000008001a187892 */ /* 0x000fca000f8ec0ff */
[----:B------:R-:W-:Y:S07]  /*14f0*/  BRA.U UP1, `(.L_x_19) ;  /* 0x0000000101447547 */ /* 0x000fee000b800000 */
[----:B------:R-:W1:Y:S01]  /*1500*/  LDCU.128 UR8, c[0x0][0xb10] ;  /* 0x00016200ff0877ac */ /* 0x000e620008000c00 */
[----:B------:R-:W2:Y:S01]  /*1510*/  LDCU UR12, c[0x0][0xb0c] ;  /* 0x00016180ff0c77ac */ /* 0x000ea20008000800 */
[----:B------:R-:W3:Y:S01]  /*1520*/  LDCU UR13, c[0x0][0xb20] ;  /* 0x00016400ff0d77ac */ /* 0x000ee20008000800 */
[----:B-1----:R-:W-:Y:S02]  /*1530*/  UIMAD.WIDE.U32 UR6, UR16, UR8, URZ ;  /* 0x00000008100672a5 */ /* 0x002fe4000f8e00ff */
[----:B------:R-:W-:Y:S02]  /*1540*/  UIMAD.WIDE.U32 UR4, UR20, UR11, URZ ;  /* 0x0000000b140472a5 */ /* 0x000fe4000f8e00ff */
[----:B--2---:R-:W-:Y:S02]  /*1550*/  UISETP.NE.AND UP2, UPT, UR12, 0x1, UPT ;  /* 0x000000010c00788c */ /* 0x004fe4000bf45270 */
[----:B------:R-:W-:Y:S01]  /*1560*/  UISETP.NE.AND UP1, UPT, UR10, 0x1, UPT ;  /* 0x000000010a00788c */ /* 0x000fe2000bf25270 */
[----:B------:R-:W-:-:S02]  /*1570*/  UMOV UR6, UR7 ;  /* 0x0000000700067c82 */ /* 0x000fc40008000000 */
[----:B------:R-:W-:Y:S01]  /*1580*/  UMOV UR4, UR5 ;  /* 0x0000000500047c82 */ /* 0x000fe20008000000 */
[----:B------:R-:W-:Y:S02]  /*1590*/  USHF.R.U32.HI UR6, URZ, UR9, UR6 ;  /* 0x00000009ff067299 */ /* 0x000fe40008011606 */
[----:B---3--:R-:W-:Y:S02]  /*15a0*/  USHF.R.U32.HI UR4, URZ, UR13, UR4 ;  /* 0x0000000dff047299 */ /* 0x008fe40008011604 */
[----:B------:R-:W-:Y:S02]  /*15b0*/  USEL UR5, UR16, UR6, !UP2 ;  /* 0x0000000610057287 */ /* 0x000fe4000d000000 */
[----:B------:R-:W-:-:S04]  /*15c0*/  USEL UR4, UR20, UR4, !UP1 ;  /* 0x0000000414047287 */ /* 0x000fc8000c800000 */
[----:B------:R-:W-:Y:S02]  /*15d0*/  UIADD3 UR6, UPT, UPT, UR5, -UR4, URZ ;  /* 0x8000000405067290 */ /* 0x000fe4000fffe0ff */
[----:B------:R-:W-:Y:S02]  /*15e0*/  UIADD3 UR4, UPT, UPT, -UR5, UR4, URZ ;  /* 0x0000000405047290 */ /* 0x000fe4000fffe1ff */
[----:B------:R-:W-:Y:S02]  /*15f0*/  UIMAD UR20, UR6, UR10, UR20 ;  /* 0x0000000a061472a4 */ /* 0x000fe4000f8e0214 */
[----:B------:R-:W-:-:S12]  /*1600*/  UIMAD UR16, UR4, UR12, UR16 ;  /* 0x0000000c041072a4 */ /* 0x000fd8000f8e0210 */
.L_x_19:
[----:B------:R-:W-:Y:S05]  /*1610*/  BRA.U !UP5, `(.L_x_20) ;  /* 0x000000010d0c7547 */ /* 0x000fea000b800000 */
[----:B------:R-:W-:Y:S01]  /*1620*/  UCGABAR_WAIT ;  /* 0x0000000000007dc7 */ /* 0x000fe20008000000 */
[----:B------:R-:W-:Y:S01]  /*1630*/  CCTL.IVALL ;  /* 0x00000000ff00798f */ /* 0x000fe20002000000 */
[----:B------:R-:W-:Y:S05]  /*1640*/  BRA `(.L_x_21) ;  /* 0x0000000000047947 */ /* 0x000fea0003800000 */
.L_x_20:
[----:B------:R-:W-:Y:S06]  /*1650*/  BAR.SYNC.DEFER_BLOCKING 0x0 ;  /* 0x0000000000007b1d */ /* 0x000fec0000010000 */
.L_x_21:
[----:B------:R-:W-:Y:S05]  /*1660*/  BRA.U UP0, `(.L_x_22) ;  /* 0x0000001100c47547 */ /* 0x000fea000b800000 */
[----:B------:R-:W1:Y:S01]  /*1670*/  LDCU UR6, c[0x0][0x38c] ;  /* 0x00007180ff0677ac */ /* 0x000e620008000800 */
[----:B------:R-:W-:Y:S01]  /*1680*/  PLOP3.LUT P1, PT, PT, PT, UP3, 0x80, 0x8 ;  /* 0x000000000008781c */ /* 0x000fe20003f2f038 */
[----:B------:R-:W-:Y:S01]  /*1690*/  IMAD.MOV.U32 R12, RZ, RZ, 0x1 ;  /* 0x00000001ff0c7424 */ /* 0x000fe200078e00ff */
[----:B------:R-:W-:Y:S01]  /*16a0*/  ISETP.EQ.OR P2, PT, R0, RZ, P3 ;  /* 0x000000ff0000720c */ /* 0x000fe20001f42670 */
[----:B------:R-:W-:Y:S01]  /*16b0*/  UISETP.NE.AND UP1, UPT, UR17, URZ, UPT ;  /* 0x000000ff1100728c */ /* 0x000fe2000bf25270 */
[----:B------:R-:W-:Y:S02]  /*16c0*/  PLOP3.LUT P1, PT, P1, PT, PT, 0x8, 0x80 ;  /* 0x000000000080781c */ /* 0x000fe40000f2e170 */
[----:B------:R-:W-:Y:S01]  /*16d0*/  CS2R R10, SRZ ;  /* 0x00000000000a7805 */ /* 0x000fe2000001ff00 */
[----:B------:R-:W-:Y:S01]  /*16e0*/  IMAD.MOV.U32 R9, RZ, RZ, RZ ;  /* 0x000000ffff097224 */ /* 0x000fe200078e00ff */
[----:B------:R-:W2:Y:S01]  /*16f0*/  LDCU UR39, c[0x0][0x370] ;  /* 0x00006e00ff2777ac */ /* 0x000ea20008000800 */
[----:B------:R-:W-:Y:S01]  /*1700*/  IMAD.MOV.U32 R8, RZ, RZ, 0x1 ;  /* 0x00000001ff087424 */ /* 0x000fe200078e00ff */
[----:B------:R-:W-:Y:S01]  /*1710*/  USEL UR25, UR43, 0x2, UP1 ;  /* 0x000000022b197887 */ /* 0x000fe20008800000 */
[----:B------:R-:W3:Y:S01]  /*1720*/  LDCU.64 UR28, c[0x0][0x348] ;  /* 0x00006900ff1c77ac */ /* 0x000ee20008000a00 */
[----:B-1----:R-:W-:-:S02]  /*1730*/  UIADD3 UR5, UPT, UPT, UR6, 0x3f, URZ ;  /* 0x0000003f06057890 */ /* 0x002fc4000fffe0ff */
[----:B------:R-:W-:Y:S02]  /*1740*/  USHF.R.U32.HI UR44, URZ, 0x6, UR24 ;  /* 0x00000006ff2c7899 */ /* 0x000fe40008011618 */
[----:B------:R-:W-:Y:S02]  /*1750*/  USHF.R.S32.HI UR4, URZ, 0x1f, UR5 ;  /* 0x0000001fff047899 */ /* 0x000fe40008011405 */
[----:B------:R-:W-:Y:S02]  /*1760*/  UIADD3 UR46, UPT, UPT, UR6, 0x7e, URZ ;  /* 0x0000007e062e7890 */ /* 0x000fe4000fffe0ff */
[----:B------:R-:W-:Y:S01]  /*1770*/  ULEA.HI UR4, UR4, UR5, URZ, 0x6 ;  /* 0x0000000504047291 */ /* 0x000fe2000f8f30ff */
[----:B------:R-:W1:Y:S03]  /*1780*/  LDCU UR38, c[0x0][0x374] ;  /* 0x00006e80ff2677ac */ /* 0x000e660008000800 */
[----:B------:R-:W-:-:S02]  /*1790*/  USHF.R.S32.HI UR41, URZ, 0x6, UR4 ;  /* 0x00000006ff297899 */ /* 0x000fc40008011404 */
[----:B------:R-:W-:Y:S02]  /*17a0*/  UIADD3 UR4, UPT, UPT, UR6, -0x1, URZ ;  /* 0xffffffff06047890 */ /* 0x000fe4000fffe0ff */
[----:B------:R-:W-:Y:S02]  /*17b0*/  UISETP.LT.U32.AND UP0, UPT, UR41, 0x4, UPT ;  /* 0x000000042900788c */ /* 0x000fe4000bf01070 */
[----:B------:R-:W-:Y:S02]  /*17c0*/  UISETP.GE.U32.AND UP2, UPT, UR4, -0x7f, UPT ;  /* 0xffffff810400788c */ /* 0x000fe4000bf46070 */
[----:B------:R-:W-:Y:S01]  /*17d0*/  USEL UR40, UR41, 0x4, UP0 ;  /* 0x0000000429287887 */ /* 0x000fe20008000000 */
[----:B------:R-:W-:-:S03]  /*17e0*/  UMOV UR5, URZ ;  /* 0x000000ff00057c82 */ /* 0x000fc60008000000 */
[----:B------:R-:W-:Y:S02]  /*17f0*/  UIADD3 UR21, UPT, UPT, UR40, -0x1, URZ ;  /* 0xffffffff28157890 */ /* 0x000fe4000fffe0ff */
[----:B------:R-:W-:-:S03]  /*1800*/  UIADD3 UR43, UPT, UPT, UR41, -UR40, URZ ;  /* 0x80000028292b7290 */ /* 0x000fc6000fffe0ff */
[----:B------:R-:W-:-:S04]  /*1810*/  @UP2 UIADD3 UR21, UPT, UPT, UR40, URZ, URZ ;  /* 0x000000ff28152290 */ /* 0x000fc8000fffe0ff */
[----:B-123--:R-:W-:-:S12]  /*1820*/  UIADD3 UR21, UPT, UPT, UR21, 0x1, URZ ;  /* 0x0000000115157890 */ /* 0x00efd8000fffe0ff */
.L_x_42:
[----:B------:R-:W-:Y:S01]  /*1830*/  UISETP.NE.AND UP0, UPT, UR45, URZ, UPT ;  /* 0x000000ff2d00728c */ /* 0x000fe2000bf05270 */
[----:B------:R-:W1:Y:S08]  /*1840*/  S2UR UR45, SR_CgaCtaId ;  /* 0x00000000002d79c3 */ /* 0x000e700000008800 */
[----:B------:R-:W-:Y:S05]  /*1850*/  BRA.U UP0, `(.L_x_23) ;  /* 0x0000000100347547 */ /* 0x000fea000b800000 */
[----:B------:R-:W2:Y:S01]  /*1860*/  S2R R0, SR_CgaCtaId ;  /* 0x0000000000007919 */ /* 0x000ea20000008800 */
[----:B------:R-:W-:-:S04]  /*1870*/  MOV R2, 0x400 ;  /* 0x0000040000027802 */ /* 0x000fc80000000f00 */
[----:B--2---:R-:W-:Y:S02]  /*1880*/  LEA R0, R0, R2, 0x18 ;  /* 0x0000000200007211 */ /* 0x004fe400078ec0ff */
[----:B------:R-:W-:-:S03]  /*1890*/  SHF.L.U32 R2, R8, 0x1f, RZ ;  /* 0x0000001f08027819 */ /* 0x000fc600000006ff */
[----:B------:R-:W-:-:S04]  /*18a0*/  IMAD R0, R9, 0x8, R0 ;  /* 0x0000000809007824 */ /* 0x000fc800078e0200 */
[----:B------:R-:W2:Y:S02]  /*18b0*/  SYNCS.PHASECHK.TRANS64.TRYWAIT P0, [R0+URZ+0x100], R2 ;  /* 0x00010002000075a7 */ /* 0x000ea400080011ff */
[----:B--2---:R-:W-:Y:S05]  /*18c0*/  @!P0 BRA `(.L_x_24) ;  /* 0x0000007c00708947 */ /* 0x004fea0003800000 */
.L_x_132:
[----:B------:R-:W-:Y:S01]  /*18d0*/  VIADD R9, R9, 0x1 ;  /* 0x0000000109097836 */ /* 0x000fe20000000000 */
[----:B------:R2:W-:Y:S04]  /*18e0*/  SYNCS.ARRIVE.TRANS64.A1T0 RZ, [R0+URZ+0xf0], RZ ;  /* 0x0000f0ff00ff79a7 */ /* 0x0005e800081000ff */
[----:B------:R-:W-:-:S04]  /*18f0*/  ISETP.NE.AND P0, PT, R9, 0x2, PT ;  /* 0x000000020900780c */ /* 0x000fc80003f05270 */
[----:B------:R-:W-:Y:S02]  /*1900*/  SEL R9, R9, RZ, P0 ;  /* 0x000000ff09097207 */ /* 0x000fe40000000000 */
[----:B--2---:R-:W-:-:S04]  /*1910*/  SEL R0, RZ, 0x1, P0 ;  /* 0x00000001ff007807 */ /* 0x004fc80000000000 */
[----:B------:R-:W-:-:S07]  /*1920*/  LOP3.LUT R8, R8, R0, RZ, 0x3c, !PT ;  /* 0x0000000008087212 */ /* 0x000fce00078e3cff */
.L_x_23:
[----:B------:R-:W-:Y:S01]  /*1930*/  UMOV UR6, 0x400 ;  /* 0x0000040000067882 */ /* 0x000fe20000000000 */
[----:B------:R-:W-:Y:S01]  /*1940*/  SHF.L.U32 R0, R12, 0x1f, RZ ;  /* 0x0000001f0c007819 */ /* 0x000fe200000006ff */
[----:B-1----:R-:W-:Y:S02]  /*1950*/  ULEA UR6, UR45, UR6, 0x18 ;  /* 0x000000062d067291 */ /* 0x002fe4000f8ec0ff */
[----:B------:R-:W-:Y:S02]  /*1960*/  UISETP.GE.U32.AND UP0, UPT, UR46, 0x7f, UPT ;  /* 0x0000007f2e00788c */ /* 0x000fe4000bf06070 */
[----:B------:R-:W-:Y:S02]  /*1970*/  ULEA UR4, UR5, UR6, 0x3 ;  /* 0x0000000605047291 */ /* 0x000fe4000f8e18ff */
[----:B------:R-:W-:Y:S02]  /*1980*/  USHF.L.U32 UR11, UR20, 0x8, URZ ;  /* 0x00000008140b7899 */ /* 0x000fe400080006ff */
[----:B------:R-:W-:Y:S01]  /*1990*/  ULEA UR35, UR16, UR44, 0x6 ;  /* 0x0000002c10237291 */ /* 0x000fe2000f8e30ff */
[----:B------:R-:W-:-:S04]  /*19a0*/  UMOV UR13, URZ ;  /* 0x000000ff000d7c82 */ /* 0x000fc80008000000 */
[----:B------:R1:W2:Y:S01]  /*19b0*/  SYNCS.PHASECHK.TRANS64.TRYWAIT P0, [UR4+0x20], R0 ;  /* 0x00002000ff0075a7 */ /* 0x0002a20008001104 */
[----:B------:R-:W-:Y:S06]  /*19c0*/  BRA.U !UP0, `(.L_x_25) ;  /* 0x0000000108bc7547 */ /* 0x000fec000b800000 */
[----:B------:R-:W-:Y:S01]  /*19d0*/  UMOV UR7, URZ ;  /* 0x000000ff00077c82 */ /* 0x000fe20008000000 */
[----:B------:R-:W-:-:S05]  /*19e0*/  UMOV UR4, UR5 ;  /* 0x0000000500047c82 */ /* 0x000fca0008000000 */
.L_x_31:
[----:B------:R-:W-:Y:S01]  /*19f0*/  ULEA UR33, UR4, UR6, 0x3 ;  /* 0x0000000604217291 */ /* 0x000fe2000f8e18ff */
[----:B--2---:R-:W-:Y:S01]  /*1a00*/  @!P3 MOV R2, 0x5000 ;  /* 0x000050000002b802 */ /* 0x004fe20000000f00 */
[----:B--2-4-:R-:W-:Y:S10]  /*1a10*/  @P0 BRA `(.L_x_26) ;  /* 0x00000000000c0947 */ /* 0x014ff40003800000 */
[----:B------:R-:W-:-:S04]  /*1a20*/  SHF.L.U32 R3, R12, 0x1f, RZ ;  /* 0x0000001f0c037819 */ /* 0x000fc800000006ff */
[----:B------:R-:W2:Y:S02]  /*1a30*/  SYNCS.PHASECHK.TRANS64.TRYWAIT P0, [UR33+0x20], R3 ;  /* 0x00002003ff0075a7 */ /* 0x000ea40008001121 */
[----:B--2---:R-:W-:Y:S05]  /*1a40*/  @!P0 BRA `(.L_x_27) ;  /* 0x0000007c00248947 */ /* 0x004fea0003800000 */
.L_x_26:
[----:B------:R2:W-:Y:S01]  /*1a50*/  @!P3 SYNCS.ARRIVE.TRANS64 RZ, [UR33], R2 ;  /* 0x00000002ffffb9a7 */ /* 0x0005e20008000021 */
[----:B------:R-:W-:-:S04]  /*1a60*/  ULOP3.LUT UR5, UR25, 0x2, URZ, 0xfc, !UPT ;  /* 0x0000000219057892 */ /* 0x000fc8000f8efcff */
[----:B------:R-:W-:-:S09]  /*1a70*/  UISETP.NE.AND UP0, UPT, UR5, 0x2, UPT ;  /* 0x000000020500788c */ /* 0x000fd2000bf05270 */
[----:B------:R-:W-:Y:S05]  /*1a80*/  BRA.U UP0, `(.L_x_28) ;  /* 0x0000000100047547 */ /* 0x000fea000b800000 */
[----:B------:R-:W-:Y:S05]  /*1a90*/  BPT.TRAP 0x1 ;  /* 0x000000040000795c */ /* 0x000fea0000300000 */
.L_x_28:
[----:B------:R-:W-:Y:S04]  /*1aa0*/  BSSY.RECONVERGENT B0, `(.L_x_29) ;  /* 0x0000003000007945 */ /* 0x000fe80003800200 */
[----:B------:R-:W-:Y:S05]  /*1ab0*/  @P2 BRA `(.L_x_30) ;  /* 0x0000000000042947 */ /* 0x000fea0003800000 */
[----:B------:R-:W-:Y:S05]  /*1ac0*/  BPT.TRAP 0x1 ;  /* 0x000000040000795c */ /* 0x000fea0000300000 */
.L_x_30:
[----:B------:R-:W-:Y:S05]  /*1ad0*/  BSYNC.RECONVERGENT B0 ;  /* 0x0000000000007941 */ /* 0x000fea0003800200 */
.L_x_29:
[----:B------:R-:W-:Y:S02]  /*1ae0*/  UIADD3 UR5, UPT, UPT, UR4, 0x1, URZ ;  /* 0x0000000104057890 */ /* 0x000fe4000fffe0ff */
[----:B------:R-:W-:Y:S02]  /*1af0*/  ULEA UR32, UR4, UR24, 0xc ;  /* 0x0000001804207291 */ /* 0x000fe4000f8e60ff */
[----:B------:R-:W-:Y:S02]  /*1b00*/  UISETP.NE.AND UP0, UPT, UR5, 0x4, UPT ;  /* 0x000000040500788c */ /* 0x000fe4000bf05270 */
[----:B------:R-:W-:Y:S02]  /*1b10*/  UIADD3 UR16, UP1, UPT, UR28, 0x80, URZ ;  /* 0x000000801c107890 */ /* 0x000fe4000ff3e0ff */
[----:B------:R-:W-:Y:S02]  /*1b20*/  USEL UR9, URZ, 0x1, UP0 ;  /* 0x00000001ff097887 */ /* 0x000fe40008000000 */
[----:B------:R-:W-:-:S02]  /*1b30*/  USEL UR5, UR5, URZ, UP0 ;  /* 0x000000ff05057287 */ /* 0x000fc40008000000 */
[----:B------:R-:W-:Y:S02]  /*1b40*/  UIADD3 UR14, UP0, UPT, UR28, 0x180, URZ ;  /* 0x000001801c0e7890 */ /* 0x000fe4000ff1e0ff */
[----:B------:R-:W-:Y:S01]  /*1b50*/  ULEA UR8, UR5, UR6, 0x3 ;  /* 0x0000000605087291 */ /* 0x000fe2000f8e18ff */
[----:B------:R-:W-:Y:S01]  /*1b60*/  LOP3.LUT R12, R12, UR9, RZ, 0x3c, !PT ;  /* 0x000000090c0c7c12 */ /* 0x000fe2000f8e3cff */
[----:B------:R-:W-:Y:S02]  /*1b70*/  USHF.L.U32 UR34, UR7, 0x6, URZ ;  /* 0x0000000607227899 */ /* 0x000fe400080006ff */
[----:B------:R-:W-:Y:S01]  /*1b80*/  UIADD3.X UR17, UPT, UPT, URZ, UR29, URZ, UP1, !UPT ;  /* 0x0000001dff117290 */ /* 0x000fe20008ffe4ff */
[----:B-1----:R-:W-:Y:S01]  /*1b90*/  SHF.L.U32 R0, R12, 0x1f, RZ ;  /* 0x0000001f0c007819 */ /* 0x002fe200000006ff */
[----:B------:R-:W-:Y:S02]  /*1ba0*/  UIADD3 UR32, UPT, UPT, UR6, 0x6400, UR32 ;  /* 0x0000640006207890 */ /* 0x000fe4000fffe020 */
[----:B------:R-:W-:Y:S01]  /*1bb0*/  UIADD3.X UR15, UPT, UPT, URZ, UR29, URZ, UP0, !UPT ;  /* 0x0000001dff0f7290 */ /* 0x000fe200087fe4ff */
[----:B------:R3:W4:Y:S01]  /*1bc0*/  SYNCS.PHASECHK.TRANS64.TRYWAIT P0, [UR8+0x20], R0 ;  /* 0x00002000ff0075a7 */ /* 0x0007220008001108 */
[----:B------:R-:W-:Y:S01]  /*1bd0*/  ULEA UR8, UR4, UR6, 0xe ;  /* 0x0000000604087291 */ /* 0x000fe2000f8e70ff */
[----:B------:R-:W-:Y:S01]  /*1be0*/  UMOV UR13, 0x30000 ;  /* 0x00030000000d7882 */ /* 0x000fe20000000000 */
[----:B------:R-:W-:-:S02]  /*1bf0*/  UMOV UR18, 0x0 ;  /* 0x0000000000127882 */ /* 0x000fc40000000000 */
[----:B------:R-:W-:Y:S01]  /*1c00*/  UIADD3 UR8, UPT, UPT, UR8, 0xa400, URZ ;  /* 0x0000a40008087890 */ /* 0x000fe2000fffe0ff */
[----:B------:R-:W-:Y:S01]  /*1c10*/  UMOV UR19, 0x10000000 ;  /* 0x1000000000137882 */ /* 0x000fe20000000000 */
[----:B------:R-:W-:Y:S01]  /*1c20*/  UMOV UR12, UR36 ;  /* 0x00000024000c7c82 */ /* 0x000fe20008000000 */
[----:B------:R-:W-:Y:S01]  /*1c30*/  UMOV UR9, UR33 ;  /* 0x0000002100097c82 */ /* 0x000fe20008000000 */
[----:B------:R-:W-:Y:S01]  /*1c40*/  UMOV UR10, UR34 ;  /* 0x00000022000a7c82 */ /* 0x000fe20008000000 */
[----:B------:R1:W-:Y:S01]  /*1c50*/  UTMALDG.3D.MULTICAST [UR32], [UR16], UR13, desc[UR18] ;  /* 0x00001220100073b4 */ /* 0x0003e2000801180d */
[----:B------:R-:W-:Y:S01]  /*1c60*/  UIADD3 UR7, UPT, UPT, UR7, 0x1, URZ ;  /* 0x0000000107077890 */ /* 0x000fe2000fffe0ff */
[----:B------:R-:W-:-:S03]  /*1c70*/  UMOV UR4, UR5 ;  /* 0x0000000500047c82 */ /* 0x000fc60008000000 */
[----:B------:R-:W-:Y:S01]  /*1c80*/  UISETP.NE.AND UP0, UPT, UR7, UR21, UPT ;  /* 0x000000150700728c */ /* 0x000fe2000bf05270 */
[----:B------:R3:W-:Y:S01]  /*1c90*/  UTMALDG.3D [UR8], [UR14], desc[UR18] ;  /* 0x000012080e0075b4 */ /* 0x0007e20008011000 */
[----:B-1----:R-:W-:-:S07]  /*1ca0*/  UMOV UR13, UR21 ;  /* 0x00000015000d7c82 */ /* 0x002fce0008000000 */
[----:B---3--:R-:W-:Y:S05]  /*1cb0*/  BRA.U UP0, `(.L_x_31) ;  /* 0xfffffffd004c7547 */ /* 0x008fea000b83ffff */
.L_x_25:
[----:B------:R-:W-:Y:S01]  /*1cc0*/  ULEA UR4, UR5, UR6, 0x3 ;  /* 0x0000000605047291 */ /* 0x000fe2000f8e18ff */
[----:B-1----:R-:W-:Y:S01]  /*1cd0*/  SHF.L.U32 R0, R12, 0x1f, RZ ;  /* 0x0000001f0c007819 */ /* 0x002fe200000006ff */
[----:B------:R-:W-:Y:S01]  /*1ce0*/  @!P1 SYNCS.ARRIVE.TRANS64.A1T0 RZ, [UR6+0x88], RZ ;  /* 0x000088ffffff99a7 */ /* 0x000fe20008100006 */
[----:B------:R-:W-:-:S06]  /*1cf0*/  UISETP.GT.AND UP0, UPT, UR41, UR40, UPT ;  /* 0x000000282900728c */ /* 0x000fcc000bf04270 */
[----:B--2-4-:R1:W2:Y:S03]  /*1d00*/  SYNCS.PHASECHK.TRANS64.TRYWAIT P0, [UR4+0x20], R0 ;  /* 0x00002000ff0075a7 */ /* 0x0142a60008001104 */
[----:B------:R-:W-:Y:S05]  /*1d10*/  BRA.U !UP0, `(.L_x_32) ;  /* 0x0000000108c07547 */ /* 0x000fea000b800000 */
[----:B------:R-:W-:Y:S01]  /*1d20*/  UIADD3 UR26, UPT, UPT, UR43, UR13, URZ ;  /* 0x0000000d2b1a7290 */ /* 0x000fe2000fffe0ff */
[----:B------:R-:W-:-:S11]  /*1d30*/  UMOV UR4, UR5 ;  /* 0x0000000500047c82 */ /* 0x000fd60008000000 */
.L_x_38:
[----:B------:R-:W-:Y:S01]  /*1d40*/  ULEA UR17, UR4, UR6, 0x3 ;  /* 0x0000000604117291 */ /* 0x000fe2000f8e18ff */
[----:B--2---:R-:W-:Y:S01]  /*1d50*/  @!P3 MOV R2, 0x5000 ;  /* 0x000050000002b802 */ /* 0x004fe20000000f00 */
[----:B--2-4-:R-:W-:Y:S10]  /*1d60*/  @P0 BRA `(.L_x_33) ;  /* 0x00000000000c0947 */ /* 0x014ff40003800000 */
[----:B------:R-:W-:-:S04]  /*1d70*/  SHF.L.U32 R3, R12, 0x1f, RZ ;  /* 0x0000001f0c037819 */ /* 0x000fc800000006ff */
[----:B------:R-:W2:Y:S02]  /*1d80*/  SYNCS.PHASECHK.TRANS64.TRYWAIT P0, [UR17+0x20], R3 ;  /* 0x00002003ff0075a7 */ /* 0x000ea40008001111 */
[----:B--2---:R-:W-:Y:S05]  /*1d90*/  @!P0 BRA `(.L_x_34) ;  /* 0x0000007800688947 */ /* 0x004fea0003800000 */
.L_x_33:
[----:B------:R2:W-:Y:S01]  /*1da0*/  @!P3 SYNCS.ARRIVE.TRANS64 RZ, [UR17], R2 ;  /* 0x00000002ffffb9a7 */ /* 0x0005e20008000011 */
[----:B------:R-:W-:-:S04]  /*1db0*/  ULOP3.LUT UR5, UR25, 0x2, URZ, 0xfc, !UPT ;  /* 0x0000000219057892 */ /* 0x000fc8000f8efcff */
[----:B------:R-:W-:-:S09]  /*1dc0*/  UISETP.NE.AND UP0, UPT, UR5, 0x2, UPT ;  /* 0x000000020500788c */ /* 0x000fd2000bf05270 */
[----:B------:R-:W-:Y:S05]  /*1dd0*/  BRA.U UP0, `(.L_x_35) ;  /* 0x0000000100047547 */ /* 0x000fea000b800000 */
[----:B------:R-:W-:Y:S05]  /*1de0*/  BPT.TRAP 0x1 ;  /* 0x000000040000795c */ /* 0x000fea0000300000 */
.L_x_35:
[----:B------:R-:W-:Y:S04]  /*1df0*/  BSSY.RECONVERGENT B0, `(.L_x_36) ;  /* 0x0000003000007945 */ /* 0x000fe80003800200 */
[----:B------:R-:W-:Y:S05]  /*1e00*/  @P2 BRA `(.L_x_37) ;  /* 0x0000000000042947 */ /* 0x000fea0003800000 */
[----:B------:R-:W-:Y:S05]  /*1e10*/  BPT.TRAP 0x1 ;  /* 0x000000040000795c */ /* 0x000fea0000300000 */
.L_x_37:
[----:B------:R-:W-:Y:S05]  /*1e20*/  BSYNC.RECONVERGENT B0 ;  /* 0x0000000000007941 */ /* 0x000fea0003800200 */
.L_x_36:
[----:B------:R-:W-:Y:S02]  /*1e30*/  UIADD3 UR5, UPT, UPT, UR4, 0x1, URZ ;  /* 0x0000000104057890 */ /* 0x000fe4000fffe0ff */
[----:B------:R-:W-:Y:S02]  /*1e40*/  ULEA UR16, UR4, UR24, 0xc ;  /* 0x0000001804107291 */ /* 0x000fe4000f8e60ff */
[----:B------:R-:W-:Y:S02]  /*1e50*/  UISETP.NE.AND UP0, UPT, UR5, 0x4, UPT ;  /* 0x000000040500788c */ /* 0x000fe4000bf05270 */
[----:B------:R-:W-:Y:S02]  /*1e60*/  UIADD3 UR22, UP1, UPT, UR28, 0x80, URZ ;  /* 0x000000801c167890 */ /* 0x000fe4000ff3e0ff */
[----:B------:R-:W-:Y:S02]  /*1e70*/  USEL UR8, URZ, 0x1, UP0 ;  /* 0x00000001ff087887 */ /* 0x000fe40008000000 */
[----:B------:R-:W-:-:S02]  /*1e80*/  USEL UR5, UR5, URZ, UP0 ;  /* 0x000000ff05057287 */ /* 0x000fc40008000000 */
[----:B------:R-:W-:Y:S02]  /*1e90*/  UIADD3 UR14, UP0, UPT, UR28, 0x180, URZ ;  /* 0x000001801c0e7890 */ /* 0x000fe4000ff1e0ff */
[----:B------:R-:W-:Y:S01]  /*1ea0*/  LOP3.LUT R12, R12, UR8, RZ, 0x3c, !PT ;  /* 0x000000080c0c7c12 */ /* 0x000fe2000f8e3cff */
[----:B------:R-:W-:Y:S02]  /*1eb0*/  ULEA UR7, UR5, UR6, 0x3 ;  /* 0x0000000605077291 */ /* 0x000fe4000f8e18ff */
[----:B------:R-:W-:Y:S01]  /*1ec0*/  ULEA UR8, UR4, UR6, 0xe ;  /* 0x0000000604087291 */ /* 0x000fe2000f8e70ff */
[----:B-1----:R-:W-:Y:S01]  /*1ed0*/  SHF.L.U32 R0, R12, 0x1f, RZ ;  /* 0x0000001f0c007819 */ /* 0x002fe200000006ff */
[----:B------:R-:W-:Y:S02]  /*1ee0*/  USHF.L.U32 UR18, UR13, 0x6, URZ ;  /* 0x000000060d127899 */ /* 0x000fe400080006ff */
[----:B------:R-:W-:Y:S02]  /*1ef0*/  UIADD3 UR16, UPT, UPT, UR6, 0x6400, UR16 ;  /* 0x0000640006107890 */ /* 0x000fe4000fffe010 */
[----:B------:R-:W-:Y:S01]  /*1f00*/  UIADD3.X UR23, UPT, UPT, URZ, UR29, URZ, UP1, !UPT ;  /* 0x0000001dff177290 */ /* 0x000fe20008ffe4ff */
[----:B------:R3:W4:Y:S01]  /*1f10*/  SYNCS.PHASECHK.TRANS64.TRYWAIT P0, [UR7+0x20], R0 ;  /* 0x00002000ff0075a7 */ /* 0x0007220008001107 */
[----:B------:R-:W-:-:S02]  /*1f20*/  UIADD3 UR8, UPT, UPT, UR8, 0xa400, URZ ;  /* 0x0000a40008087890 */ /* 0x000fc4000fffe0ff */
[----:B------:R-:W-:Y:S01]  /*1f30*/  UIADD3.X UR15, UPT, UPT, URZ, UR29, URZ, UP0, !UPT ;  /* 0x0000001dff0f7290 */ /* 0x000fe200087fe4ff */
[----:B------:R-:W-:Y:S01]  /*1f40*/  UMOV UR7, 0x30000 ;  /* 0x0003000000077882 */ /* 0x000fe20000000000 */
[----:B------:R-:W-:Y:S01]  /*1f50*/  UMOV UR30, 0x0 ;  /* 0x00000000001e7882 */ /* 0x000fe20000000000 */
[----:B------:R-:W-:Y:S01]  /*1f60*/  UMOV UR31, 0x10000000 ;  /* 0x10000000001f7882 */ /* 0x000fe20000000000 */
[----:B------:R-:W-:Y:S01]  /*1f70*/  UMOV UR19, UR35 ;  /* 0x0000002300137c82 */ /* 0x000fe20008000000 */
[----:B------:R-:W-:Y:S01]  /*1f80*/  UMOV UR20, UR36 ;  /* 0x0000002400147c82 */ /* 0x000fe20008000000 */
[----:B------:R-:W-:Y:S01]  /*1f90*/  UMOV UR12, UR36 ;  /* 0x00000024000c7c82 */ /* 0x000fe20008000000 */
[----:B------:R-:W-:Y:S01]  /*1fa0*/  UMOV UR9, UR17 ;  /* 0x0000001100097c82 */ /* 0x000fe20008000000 */
[----:B------:R-:W-:Y:S01]  /*1fb0*/  UMOV UR10, UR18 ;  /* 0x00000012000a7c82 */ /* 0x000fe20008000000 */
[----:B------:R3:W-:Y:S01]  /*1fc0*/  UTMALDG.3D.MULTICAST [UR16], [UR22], UR7, desc[UR30] ;  /* 0x00001e10160073b4 */ /* 0x0007e20008011807 */
[----:B------:R-:W-:Y:S01]  /*1fd0*/  UIADD3 UR13, UPT, UPT, UR13, 0x1, URZ ;  /* 0x000000010d0d7890 */ /* 0x000fe2000fffe0ff */
[----:B------:R-:W-:-:S03]  /*1fe0*/  UMOV UR4, UR5 ;  /* 0x0000000500047c82 */ /* 0x000fc60008000000 */
[----:B------:R-:W-:Y:S01]  /*1ff0*/  UISETP.NE.AND UP0, UPT, UR13, UR26, UPT ;  /* 0x0000001a0d00728c */ /* 0x000fe2000bf05270 */
[----:B------:R3:W-:Y:S08]  /*2000*/  UTMALDG.3D [UR8], [UR14], desc[UR30] ;  /* 0x00001e080e0075b4 */ /* 0x0007f00008011000 */
[----:B---3--:R-:W-:Y:S05]  /*2010*/  BRA.U UP0, `(.L_x_38) ;  /* 0xfffffffd00487547 */ /* 0x008fea000b83ffff */
.L_x_32:
[C---:B------:R-:W-:Y:S01]  /*2020*/  LEA R3, R11.reuse, UR6, 0x3 ;  /* 0x000000060b037c11 */ /* 0x040fe2000f8e18ff */
[----:B------:R-:W-:Y:S01]  /*2030*/  NOP ;  /* 0x0000000000007918 */ /* 0x000fe20000000000 */
[----:B-1----:R-:W-:Y:S02]  /*2040*/  SHF.L.U32 R0, R10, 0x1f, RZ ;  /* 0x0000001f0a007819 */ /* 0x002fe400000006ff */
[----:B------:R-:W-:Y:S02]  /*2050*/  LEA R4, R11, UR6, 0x4 ;  /* 0x000000060b047c11 */ /* 0x000fe4000f8e20ff */
[----:B--2-4-:R-:W1:Y:S02]  /*2060*/  SYNCS.PHASECHK.TRANS64.TRYWAIT P0, [R3+URZ+0x90], R0 ;  /* 0x00009000030075a7 */ /* 0x014e6400080011ff */
[----:B-1----:R-:W-:Y:S05]  /*2070*/  @!P0 BRA `(.L_x_39) ;  /* 0x0000007400c88947 */ /* 0x002fea0003800000 */
.L_x_135:
[----:B------:R-:W2:Y:S01]  /*2080*/  LDS.128 R4, [R4+0x120] ;  /* 0x0001200004047984 */ /* 0x000ea20000000c00 */
[----:B------:R-:W-:Y:S01]  /*2090*/  UISETP.GE.AND UP0, UPT, UR42, 0x1, UPT ;  /* 0x000000012a00788c */ /* 0x000fe2000bf06270 */
[----:B------:R-:W-:Y:S01]  /*20a0*/  @!PT LDS RZ, [RZ] ;  /* 0x00000000fffff984 */ /* 0x000fe20000000800 */
[----:B------:R-:W-:Y:S01]  /*20b0*/  @!PT LDS RZ, [RZ] ;  /* 0x00000000fffff984 */ /* 0x000fe20000000800 */
[----:B------:R-:W-:Y:S01]  /*20c0*/  @!PT LDS RZ, [RZ] ;  /* 0x00000000fffff984 */ /* 0x000fe20000000800 */
[----:B------:R-:W-:Y:S01]  /*20d0*/  @!PT LDS RZ, [RZ] ;  /* 0x00000000fffff984 */ /* 0x000fe20000000800 */
[----:B------:R3:W-:Y:S06]  /*20e0*/  MEMBAR.ALL.CTA ;  /* 0x0000000000007992 */ /* 0x0007ec0000008000 */
[----:B---3--:R-:W3:Y:S01]  /*20f0*/  FENCE.VIEW.ASYNC.S ;  /* 0x00000000000073c6 */ /* 0x008ee20000000000 */
[----:B--2---:R-:W-:-:S13]  /*2100*/  LOP3.LUT P0, RZ, R6, 0x1, RZ, 0xc0, !PT ;  /* 0x0000000106ff7812 */ /* 0x004fda000780c0ff */
[----:B---3--:R-:W-:Y:S01]  /*2110*/  VOTEU.ANY UP1, P0 ;  /* 0x0000000000ff7886 */ /* 0x008fe20000020100 */
[----:B------:R-:W-:-:S13]  /*2120*/  PLOP3.LUT P0, PT, PT, PT, UP1, 0x80, 0x8 ;  /* 0x000000000008781c */ /* 0x000fda0003f0f018 */
[----:B-1----:R-:W-:Y:S02]  /*2130*/  @P0 LOP3.LUT R0, R5, 0xffff, RZ, 0xc0, !PT ;  /* 0x0000ffff05000812 */ /* 0x002fe400078ec0ff */
[----:B------:R-:W-:Y:S02]  /*2140*/  @P0 MOV R2, R4 ;  /* 0x0000000400020202 */ /* 0x000fe40000000f00 */
[----:B------:R-:W-:Y:S01]  /*2150*/  @P0 R2UR UR7, R0 ;  /* 0x00000000000702ca */ /* 0x000fe200000e0000 */
[----:B------:R-:W-:Y:S01]  /*2160*/  VIADD R0, R3, 0xa0 ;  /* 0x000000a003007836 */ /* 0x000fe20000000000 */
[----:B------:R-:W-:Y:S02]  /*2170*/  @P0 SHF.R.U32.HI R4, RZ, 0x10, R5 ;  /* 0x00000010ff040819 */ /* 0x000fe40000011605 */
[----:B------:R-:W-:Y:S02]  /*2180*/  @P0 R2UR UR8, R2 ;  /* 0x00000000020802ca */ /* 0x000fe400000e0000 */
[----:B------:R-:W-:-:S02]  /*2190*/  PRMT R0, RZ, 0x654, R0 ;  /* 0x00000654ff007816 */ /* 0x000fc40000000000 */
[----:B------:R-:W-:Y:S02]  /*21a0*/  @P0 R2UR UR4, R4 ;  /* 0x00000000040402ca */ /* 0x000fe400000e0000 */
[----:B------:R1:W-:Y:S03]  /*21b0*/  SYNCS.ARRIVE.TRANS64.RED.A1T0 RZ, [R0+URZ], RZ ;  /* 0x000000ff00ff79a7 */ /* 0x0003e600081004ff */
[----:B------:R-:W-:-:S04]  /*21c0*/  @UP1 UMOV UR27, UR7 ;  /* 0x00000007001b1c82 */ /* 0x000fc80008000000 */
[----:B------:R-:W-:-:S04]  /*21d0*/  @UP1 UMOV UR37, UR8 ;  /* 0x0000000800251c82 */ /* 0x000fc80008000000 */
[----:B------:R-:W-:Y:S01]  /*21e0*/  @UP1 UMOV UR36, UR4 ;  /* 0x0000000400241c82 */ /* 0x000fe20008000000 */
[----:B------:R-:W-:Y:S05]  /*21f0*/  BRA.U !UP0, `(.L_x_40) ;  /* 0x0000000108d47547 */ /* 0x000fea000b800000 */
[----:B------:R-:W2:Y:S01]  /*2200*/  LDCU.128 UR12, c[0x0][0xb10] ;  /* 0x00016200ff0c77ac */ /* 0x000ea20008000c00 */
[----:B------:R-:W3:Y:S01]  /*2210*/  LDCU UR26, c[0x0][0xb20] ;  /* 0x00016400ff1a77ac */ /* 0x000ee20008000800 */
[----:B------:R-:W4:Y:S01]  /*2220*/  LDCU UR20, c[0x0][0xb0c] ;  /* 0x00016180ff1477ac */ /* 0x000f220008000800 */
[----:B------:R-:W1:Y:S01]  /*2230*/  LDCU.64 UR10, c[0x0][0xb28] ;  /* 0x00016500ff0a77ac */ /* 0x000e620008000a00 */
[----:B------:R-:W-:Y:S02]  /*2240*/  UISETP.NE.AND UP3, UPT, UR42, 0x1, UPT ;  /* 0x000000012a00788c */ /* 0x000fe4000bf65270 */
[----:B--2---:R-:W-:Y:S02]  /*2250*/  UIMAD.WIDE.U32 UR16, UR38, UR15, URZ ;  /* 0x0000000f261072a5 */ /* 0x004fe4000f8e00ff */
[----:B------:R-:W-:Y:S02]  /*2260*/  UIMAD.WIDE.U32 UR8, UR39, UR12, URZ ;  /* 0x0000000c270872a5 */ /* 0x000fe4000f8e00ff */
[----:B------:R-:W-:-:S02]  /*2270*/  UISETP.NE.AND UP0, UPT, UR14, 0x1, UPT ;  /* 0x000000010e00788c */ /* 0x000fc4000bf05270 */
[----:B------:R-:W-:Y:S01]  /*2280*/  UIMAD.WIDE.U32 UR22, UR27, UR15, URZ ;  /* 0x0000000f1b1672a5 */ /* 0x000fe2000f8e00ff */
[----:B------:R-:W-:Y:S02]  /*2290*/  UMOV UR16, UR17 ;  /* 0x0000001100107c82 */ /* 0x000fe40008000000 */
[----:B------:R-:W-:Y:S01]  /*22a0*/  UMOV UR8, UR9 ;  /* 0x0000000900087c82 */ /* 0x000fe20008000000 */
[----:B---3--:R-:W-:Y:S02]  /*22b0*/  USHF.R.U32.HI UR16, URZ, UR26, UR16 ;  /* 0x0000001aff107299 */ /* 0x008fe40008011610 */
[----:B----4-:R-:W-:Y:S02]  /*22c0*/  UISETP.NE.AND UP2, UPT, UR20, 0x1, UPT ;  /* 0x000000011400788c */ /* 0x010fe4000bf45270 */
[----:B------:R-:W-:Y:S02]  /*22d0*/  USHF.R.U32.HI UR8, URZ, UR13, UR8 ;  /* 0x0000000dff087299 */ /* 0x000fe40008011608 */
[----:B------:R-:W-:-:S02]  /*22e0*/  USEL UR7, UR38, UR16, !UP0 ;  /* 0x0000001026077287 */ /* 0x000fc4000c000000 */
[----:B------:R-:W-:Y:S02]  /*22f0*/  USEL UR8, UR39, UR8, !UP2 ;  /* 0x0000000827087287 */ /* 0x000fe4000d000000 */
[----:B-1----:R-:W-:Y:S01]  /*2300*/  UIMAD.WIDE.U32 UR16, UR7, UR10, URZ ;  /* 0x0000000a071072a5 */ /* 0x002fe2000f8e00ff */
[----:B------:R-:W-:Y:S01]  /*2310*/  UMOV UR4, UR23 ;  /* 0x0000001700047c82 */ /* 0x000fe20008000000 */
[----:B------:R-:W-:Y:S02]  /*2320*/  UIMAD.WIDE.U32 UR18, UR37, UR12, URZ ;  /* 0x0000000c251272a5 */ /* 0x000fe4000f8e00ff */
[----:B------:R-:W-:-:S03]  /*2330*/  UIMAD.WIDE.U32 UR22, UR8, UR10, URZ ;  /* 0x0000000a081672a5 */ /* 0x000fc6000f8e00ff */
[----:B------:R-:W-:Y:S01]  /*2340*/  UMOV UR16, UR17 ;  /* 0x0000001100107c82 */ /* 0x000fe20008000000 */
[----:B------:R-:W-:Y:S02]  /*2350*/  USHF.R.U32.HI UR4, URZ, UR26, UR4 ;  /* 0x0000001aff047299 */ /* 0x000fe40008011604 */
[----:B------:R-:W-:Y:S01]  /*2360*/  @UP3 USHF.R.U32.HI UR7, URZ, UR11, UR16 ;  /* 0x0000000bff073299 */ /* 0x000fe20008011610 */
[----:B------:R-:W-:Y:S01]  /*2370*/  UMOV UR18, UR19 ;  /* 0x0000001300127c82 */ /* 0x000fe20008000000 */
[----:B------:R-:W-:Y:S01]  /*2380*/  UMOV UR22, UR23 ;  /* 0x0000001700167c82 */ /* 0x000fe20008000000 */
[----:B------:R-:W-:Y:S02]  /*2390*/  USHF.R.U32.HI UR13, URZ, UR13, UR18 ;  /* 0x0000000dff0d7299 */ /* 0x000fe40008011612 */
[----:B------:R-:W-:Y:S02]  /*23a0*/  USEL UR4, UR27, UR4, !UP0 ;  /* 0x000000041b047287 */ /* 0x000fe4000c000000 */
[----:B------:R-:W-:-:S02]  /*23b0*/  @UP3 USHF.R.U32.HI UR8, URZ, UR11, UR22 ;  /* 0x0000000bff083299 */ /* 0x000fc40008011616 */
[----:B------:R-:W-:Y:S02]  /*23c0*/  UIMAD UR9, UR42, UR7, URZ ;  /* 0x000000072a0972a4 */ /* 0x000fe4000f8e02ff */
[----:B------:R-:W-:Y:S02]  /*23d0*/  USEL UR7, UR37, UR13, !UP2 ;  /* 0x0000000d25077287 */ /* 0x000fe4000d000000 */
[----:B------:R-:W-:Y:S02]  /*23e0*/  UIMAD UR12, UR42, UR8, URZ ;  /* 0x000000082a0c72a4 */ /* 0x000fe4000f8e02ff */
[----:B------:R-:W-:Y:S02]  /*23f0*/  UISETP.GE.AND UP0, UPT, UR4, UR9, UPT ;  /* 0x000000090400728c */ /* 0x000fe4000bf06270 */
[----:B------:R-:W-:Y:S02]  /*2400*/  UIMAD.WIDE.U32 UR16, UR4, UR10, URZ ;  /* 0x0000000a041072a5 */ /* 0x000fe4000f8e00ff */
[----:B------:R-:W-:-:S02]  /*2410*/  UISETP.GE.OR UP0, UPT, UR7, UR12, UP0 ;  /* 0x0000000c0700728c */ /* 0x000fc40008706670 */
        /* <DEDUP_REMOVED lines=19> */
.L_x_40:
[----:B------:R-:W2:Y:S02]  /*2550*/  LDCU UR4, c[0x0][0xb30] ;  /* 0x00016600ff0477ac */ /* 0x000ea40008000800 */
[----:B--2---:R-:W-:-:S09]  /*2560*/  UISETP.NE.AND UP0, UPT, UR4, 0x1, UPT ;  /* 0x000000010400788c */ /* 0x004fd2000bf05270 */
[----:B------:R-:W-:Y:S05]  /*2570*/  BRA.U UP0, `(.L_x_41) ;  /* 0x0000000100447547 */ /* 0x000fea000b800000 */
[----:B------:R-:W2:Y:S01]  /*2580*/  LDCU.128 UR12, c[0x0][0xb10] ;  /* 0x00016200ff0c77ac */ /* 0x000ea20008000c00 */
[----:B------:R-:W3:Y:S01]  /*2590*/  LDCU UR16, c[0x0][0xb0c] ;  /* 0x00016180ff1077ac */ /* 0x000ee20008000800 */
[----:B------:R-:W4:Y:S01]  /*25a0*/  LDCU UR17, c[0x0][0xb20] ;  /* 0x00016400ff1177ac */ /* 0x000f220008000800 */
[----:B--2---:R-:W-:Y:S02]  /*25b0*/  UIMAD.WIDE.U32 UR10, UR37, UR12, URZ ;  /* 0x0000000c250a72a5 */ /* 0x004fe4000f8e00ff */
[----:B------:R-:W-:Y:S02]  /*25c0*/  UIMAD.WIDE.U32 UR8, UR27, UR15, URZ ;  /* 0x0000000f1b0872a5 */ /* 0x000fe4000f8e00ff */
[----:B---3--:R-:W-:Y:S02]  /*25d0*/  UISETP.NE.AND UP2, UPT, UR16, 0x1, UPT ;  /* 0x000000011000788c */ /* 0x008fe4000bf45270 */
[----:B------:R-:W-:Y:S01]  /*25e0*/  UISETP.NE.AND UP0, UPT, UR14, 0x1, UPT ;  /* 0x000000010e00788c */ /* 0x000fe2000bf05270 */
[----:B------:R-:W-:-:S02]  /*25f0*/  UMOV UR7, UR11 ;  /* 0x0000000b00077c82 */ /* 0x000fc40008000000 */
[----:B------:R-:W-:Y:S01]  /*2600*/  UMOV UR4, UR9 ;  /* 0x0000000900047c82 */ /* 0x000fe20008000000 */
[----:B------:R-:W-:Y:S02]  /*2610*/  USHF.R.U32.HI UR7, URZ, UR13, UR7 ;  /* 0x0000000dff077299 */ /* 0x000fe40008011607 */
[----:B----4-:R-:W-:Y:S02]  /*2620*/  USHF.R.U32.HI UR4, URZ, UR17, UR4 ;  /* 0x00000011ff047299 */ /* 0x010fe40008011604 */
[----:B------:R-:W-:Y:S02]  /*2630*/  USEL UR7, UR37, UR7, !UP2 ;  /* 0x0000000725077287 */ /* 0x000fe4000d000000 */
[----:B------:R-:W-:-:S04]  /*2640*/  USEL UR4, UR27, UR4, !UP0 ;  /* 0x000000041b047287 */ /* 0x000fc8000c000000 */
[----:B------:R-:W-:Y:S02]  /*2650*/  UIADD3 UR8, UPT, UPT, UR7, -UR4, URZ ;  /* 0x8000000407087290 */ /* 0x000fe4000fffe0ff */
[----:B------:R-:W-:Y:S02]  /*2660*/  UIADD3 UR4, UPT, UPT, -UR7, UR4, URZ ;  /* 0x0000000407047290 */ /* 0x000fe4000fffe1ff */
[----:B------:R-:W-:Y:S02]  /*2670*/  UIMAD UR27, UR8, UR14, UR27 ;  /* 0x0000000e081b72a4 */ /* 0x000fe4000f8e021b */
[----:B------:R-:W-:-:S12]  /*2680*/  UIMAD UR37, UR4, UR16, UR37 ;  /* 0x00000010042572a4 */ /* 0x000fd8000f8e0225 */
.L_x_41:
[----:B------:R-:W-:Y:S01]  /*2690*/  VIADD R11, R11, 0x1 ;  /* 0x000000010b0b7836 */ /* 0x000fe20000000000 */
[----:B------:R-:W-:Y:S02]  /*26a0*/  R2UR UR7, R77 ;  /* 0x000000004d0772ca */ /* 0x000fe400000e0000 */
[----:B------:R-:W-:Y:S02]  /*26b0*/  R2UR UR4, R76 ;  /* 0x000000004c0472ca */ /* 0x000fe400000e0000 */
[C---:B------:R-:W-:Y:S02]  /*26c0*/  ISETP.NE.AND P0, PT, R11.reuse, 0x2, PT ;  /* 0x000000020b00780c */ /* 0x040fe40003f05270 */
[----:B------:R-:W-:Y:S02]  /*26d0*/  PLOP3.LUT P1, PT, PT, PT, PT, 0x80, 0x8 ;  /* 0x000000000008781c */ /* 0x000fe40003f2f070 */
[----:B-1----:R-:W-:Y:S02]  /*26e0*/  SEL R0, RZ, 0x1, P0 ;  /* 0x00000001ff007807 */ /* 0x002fe40000000000 */
[----:B------:R-:W-:-:S02]  /*26f0*/  SEL R11, R11, RZ, P0 ;  /* 0x000000ff0b0b7207 */ /* 0x000fc40000000000 */
[----:B------:R-:W-:Y:S01]  /*2700*/  LOP3.LUT R10, R10, R0, RZ, 0x3c, !PT ;  /* 0x000000000a0a7212 */ /* 0x000fe200078e3cff */
[----:B------:R-:W-:Y:S02]  /*2710*/  UIADD3 UR16, UPT, UPT, UR37, UR7, URZ ;  /* 0x0000000725107290 */ /* 0x000fe4000fffe0ff */
[----:B------:R-:W-:Y:S01]  /*2720*/  UIADD3 UR20, UPT, UPT, UR27, UR4, URZ ;  /* 0x000000041b147290 */ /* 0x000fe2000fffe0ff */
[----:B------:R-:W-:Y:S11]  /*2730*/  BRA.U UP1, `(.L_x_42) ;  /* 0xfffffff1013c7547 */ /* 0x000ff6000b83ffff */
[----:B------:R-:W-:Y:S01]  /*2740*/  UIADD3 UR7, UPT, UPT, UR6, 0x20, URZ ;  /* 0x0000002006077890 */ /* 0x000fe2000fffe0ff */
[----:B------:R-:W-:-:S03]  /*2750*/  SHF.L.U32 R2, R12, 0x1f, RZ ;  /* 0x0000001f0c027819 */ /* 0x000fc600000006ff */
[----:B------:R-:W-:-:S09]  /*2760*/  ULEA UR4, UR5, UR7, 0x3 ;  /* 0x0000000705047291 */ /* 0x000fd2000f8e18ff */
[----:B------:R-:W1:Y:S02]  /*2770*/  SYNCS.PHASECHK.TRANS64.TRYWAIT P0, [UR4], R2 ;  /* 0x00000002ff0075a7 */ /* 0x000e640008001104 */
[----:B-1----:R-:W-:Y:S05]  /*2780*/  @!P0 BRA `(.L_x_43) ;  /* 0x0000007000188947 */ /* 0x002fea0003800000 */
.L_x_137:
[----:B------:R-:W-:-:S04]  /*2790*/  UIADD3 UR4, UPT, UPT, UR5, 0x1, URZ ;  /* 0x0000000105047890 */ /* 0x000fc8000fffe0ff */
[----:B------:R-:W-:-:S04]  /*27a0*/  UISETP.NE.AND UP0, UPT, UR4, 0x4, UPT ;  /* 0x000000040400788c */ /* 0x000fc8000bf05270 */
[----:B------:R-:W-:Y:S02]  /*27b0*/  USEL UR6, URZ, 0x1, UP0 ;  /* 0x00000001ff067887 */ /* 0x000fe40008000000 */
[----:B------:R-:W-:-:S04]  /*27c0*/  USEL UR4, UR4, URZ, UP0 ;  /* 0x000000ff04047287 */ /* 0x000fc80008000000 */
[----:B------:R-:W-:Y:S01]  /*27d0*/  ULEA UR5, UR4, UR7, 0x3 ;  /* 0x0000000704057291 */ /* 0x000fe2000f8e18ff */
[----:B-1----:R-:W-:-:S04]  /*27e0*/  LOP3.LUT R2, R12, UR6, RZ, 0x3c, !PT ;  /* 0x000000060c027c12 */ /* 0x002fc8000f8e3cff */
[----:B------:R-:W-:-:S04]  /*27f0*/  SHF.L.U32 R3, R2, 0x1f, RZ ;  /* 0x0000001f02037819 */ /* 0x000fc800000006ff */
[----:B------:R-:W1:Y:S02]  /*2800*/  SYNCS.PHASECHK.TRANS64.TRYWAIT P0, [UR5], R3 ;  /* 0x00000003ff0075a7 */ /* 0x000e640008001105 */
[----:B-1----:R-:W-:Y:S05]  /*2810*/  @!P0 BRA `(.L_x_44) ;  /* 0x00000070000c8947 */ /* 0x002fea0003800000 */
.L_x_139:
[----:B------:R-:W-:-:S04]  /*2820*/  UIADD3 UR4, UPT, UPT, UR4, 0x1, URZ ;  /* 0x0000000104047890 */ /* 0x000fc8000fffe0ff */
[----:B------:R-:W-:-:S04]  /*2830*/  UISETP.NE.AND UP0, UPT, UR4, 0x4, UPT ;  /* 0x000000040400788c */ /* 0x000fc8000bf05270 */
[----:B------:R-:W-:Y:S02]  /*2840*/  USEL UR6, URZ, 0x1, UP0 ;  /* 0x00000001ff067887 */ /* 0x000fe40008000000 */
[----:B------:R-:W-:-:S04]  /*2850*/  USEL UR4, UR4, URZ, UP0 ;  /* 0x000000ff04047287 */ /* 0x000fc80008000000 */
[----:B------:R-:W-:Y:S01]  /*2860*/  ULEA UR5, UR4, UR7, 0x3 ;  /* 0x0000000704057291 */ /* 0x000fe2000f8e18ff */
[----:B------:R-:W-:-:S04]  /*2870*/  LOP3.LUT R2, R2, UR6, RZ, 0x3c, !PT ;  /* 0x0000000602027c12 */ /* 0x000fc8000f8e3cff */
[----:B-1----:R-:W-:-:S04]  /*2880*/  SHF.L.U32 R3, R2, 0x1f, RZ ;  /* 0x0000001f02037819 */ /* 0x002fc800000006ff */
[----:B------:R-:W1:Y:S02]  /*2890*/  SYNCS.PHASECHK.TRANS64.TRYWAIT P0, [UR5], R3 ;  /* 0x00000003ff0075a7 */ /* 0x000e640008001105 */
[----:B-1----:R-:W-:Y:S05]  /*28a0*/  @!P0 BRA `(.L_x_45) ;  /* 0x0000007000008947 */ /* 0x002fea0003800000 */
.L_x_141:
[----:B------:R-:W-:-:S04]  /*28b0*/  UIADD3 UR4, UPT, UPT, UR4, 0x1, URZ ;  /* 0x0000000104047890 */ /* 0x000fc8000fffe0ff */
[----:B------:R-:W-:-:S04]  /*28c0*/  UISETP.NE.AND UP0, UPT, UR4, 0x4, UPT ;  /* 0x000000040400788c */ /* 0x000fc8000bf05270 */
[----:B------:R-:W-:Y:S02]  /*28d0*/  USEL UR5, URZ, 0x1, UP0 ;  /* 0x00000001ff057887 */ /* 0x000fe40008000000 */
[----:B------:R-:W-:-:S04]  /*28e0*/  USEL UR4, UR4, URZ, UP0 ;  /* 0x000000ff04047287 */ /* 0x000fc80008000000 */
[----:B------:R-:W-:Y:S01]  /*28f0*/  ULEA UR4, UR4, UR7, 0x3 ;  /* 0x0000000704047291 */ /* 0x000fe2000f8e18ff */
[----:B------:R-:W-:-:S04]  /*2900*/  LOP3.LUT R2, R2, UR5, RZ, 0x3c, !PT ;  /* 0x0000000502027c12 */ /* 0x000fc8000f8e3cff */
[----:B------:R-:W-:Y:S01]  /*2910*/  SHF.L.U32 R2, R2, 0x1f, RZ ;  /* 0x0000001f02027819 */ /* 0x000fe200000006ff */
[----:B-1----:R-:W-:-:S07]  /*2920*/  IMAD.U32 R0, RZ, RZ, UR4 ;  /* 0x00000004ff007e24 */ /* 0x002fce000f8e00ff */
.L_x_46:
[----:B-1----:R1:W2:Y:S02]  /*2930*/  SYNCS.PHASECHK.TRANS64.TRYWAIT P0, [R0+URZ], R2 ;  /* 0x00000002000075a7 */ /* 0x0022a400080011ff */
[----:B--2---:R-:W-:Y:S05]  /*2940*/  @!P0 NANOSLEEP.SYNCS 0x989680 ;  /* 0x009896800000895d */ /* 0x004fea0003900000 */
[----:B------:R-:W2:Y:S02]  /*2950*/  @!P0 SYNCS.PHASECHK.TRANS64 P0, [R0+URZ], R2 ;  /* 0x00000002000085a7 */ /* 0x000ea400080010ff */
[----:B--2---:R-:W-:Y:S05]  /*2960*/  @P0 EXIT ;  /* 0x000000000000094d */ /* 0x004fea0003800000 */
[----:B------:R-:W-:Y:S05]  /*2970*/  BRA `(.L_x_46) ;  /* 0xfffffffc00ec7947 */ /* 0x000fea000383ffff */
.L_x_22:
[----:B------:R-:W-:-:S04]  /*2980*/  UISETP.NE.AND UP0, UPT, UR45, URZ, UPT ;  /* 0x000000ff2d00728c */ /* 0x000fc8000bf05270 */
[----:B------:R-:W-:-:S09]  /*2990*/  UISETP.NE.OR UP0, UPT, UR17, 0x1, UP0 ;  /* 0x000000011100788c */ /* 0x000fd20008705670 */
[----:B------:R-:W-:Y:S05]  /*29a0*/  BRA.U UP0, `(.L_x_47) ;  /* 0x0000000500487547 */ /* 0x000fea000b800000 */
[----:B------:R-:W-:Y:S01]  /*29b0*/  ISETP.GE.U32.AND P2, PT, R0, 0x2, PT ;  /* 0x000000020000780c */ /* 0x000fe20003f46070 */
[----:B------:R-:W-:Y:S01]  /*29c0*/  IMAD.MOV.U32 R12, RZ, RZ, 0x1 ;  /* 0x00000001ff0c7424 */ /* 0x000fe200078e00ff */
[----:B------:R-:W-:Y:S02]  /*29d0*/  CS2R R10, SRZ ;  /* 0x00000000000a7805 */ /* 0x000fe4000001ff00 */
[----:B------:R-:W-:Y:S01]  /*29e0*/  CS2R R8, SRZ ;  /* 0x0000000000087805 */ /* 0x000fe2000001ff00 */
[----:B------:R-:W-:Y:S01]  /*29f0*/  UMOV UR6, 0x400 ;  /* 0x0000040000067882 */ /* 0x000fe20000000000 */
[----:B------:R-:W-:Y:S01]  /*2a00*/  UMOV UR5, URZ ;  /* 0x000000ff00057c82 */ /* 0x000fe20008000000 */
[----:B------:R-:W-:-:S12]  /*2a10*/  ULEA UR6, UR45, UR6, 0x18 ;  /* 0x000000062d067291 */ /* 0x000fd8000f8ec0ff */
.L_x_51:
[----:B------:R-:W-:Y:S02]  /*2a20*/  LEA R2, R8, UR6, 0x3 ;  /* 0x0000000608027c11 */ /* 0x000fe4000f8e18ff */
[----:B------:R-:W-:-:S03]  /*2a30*/  SHF.L.U32 R4, R9, 0x1f, RZ ;  /* 0x0000001f09047819 */ /* 0x000fc600000006ff */
[----:B------:R-:W-:Y:S01]  /*2a40*/  VIADD R5, R2, 0x100 ;  /* 0x0000010002057836 */ /* 0x000fe20000000000 */
[----:B------:R-:W1:Y:S02]  /*2a50*/  SYNCS.PHASECHK.TRANS64.TRYWAIT P0, [R2+URZ+0xf0], R4 ;  /* 0x0000f004020075a7 */ /* 0x000e6400080011ff */
[----:B-1----:R-:W-:Y:S05]  /*2a60*/  @!P0 BRA `(.L_x_48) ;  /* 0x0000006c00a88947 */ /* 0x002fea0003800000 */
.L_x_142:
[----:B------:R-:W-:Y:S01]  /*2a70*/  ULEA UR4, UR5, UR6, 0x3 ;  /* 0x0000000605047291 */ /* 0x000fe2000f8e18ff */
[----:B-1----:R-:W-:Y:S01]  /*2a80*/  PRMT R2, RZ, 0x654, R5 ;  /* 0x00000654ff027816 */ /* 0x002fe20000000005 */
[----:B------:R-:W-:Y:S01]  /*2a90*/  @!P2 IMAD.MOV.U32 R4, RZ, RZ, 0x10 ;  /* 0x00000010ff04a424 */ /* 0x000fe200078e00ff */
[----:B------:R-:W-:Y:S01]  /*2aa0*/  SHF.L.U32 R5, R12, 0x1f, RZ ;  /* 0x0000001f0c057819 */ /* 0x000fe200000006ff */
[----:B------:R-:W-:Y:S01]  /*2ab0*/  UIADD3 UR7, UPT, UPT, UR4, 0x90, URZ ;  /* 0x0000009004077890 */ /* 0x000fe2000fffe0ff */
[----:B------:R1:W-:Y:S05]  /*2ac0*/  SYNCS.ARRIVE.TRANS64.RED.A1T0 RZ, [R2+URZ], RZ ;  /* 0x000000ff02ff79a7 */ /* 0x0003ea00081004ff */
[----:B------:R-:W-:Y:S01]  /*2ad0*/  IMAD.U32 R6, RZ, RZ, UR7 ;  /* 0x00000007ff067e24 */ /* 0x000fe2000f8e00ff */
[----:B------:R-:W2:Y:S04]  /*2ae0*/  SYNCS.PHASECHK.TRANS64.TRYWAIT P0, [UR4+0xa0], R5 ;  /* 0x0000a005ff0075a7 */ /* 0x000ea80008001104 */
[----:B------:R-:W-:Y:S01]  /*2af0*/  PRMT R6, R0, 0x654, R6 ;  /* 0x0000065400067816 */ /* 0x000fe20000000006 */
[----:B-12---:R-:W-:Y:S06]  /*2b00*/  @!P0 BRA `(.L_x_49) ;  /* 0x0000006c00948947 */ /* 0x006fec0003800000 */
.L_x_144:
[----:B------:R-:W-:Y:S01]  /*2b10*/  ULEA UR8, UR5, UR6, 0x4 ;  /* 0x0000000605087291 */ /* 0x000fe2000f8e20ff */
[----:B------:R-:W-:Y:S01]  /*2b20*/  SEL R3, R6, R3, !P2 ;  /* 0x0000000306037207 */ /* 0x000fe20005000000 */
[----:B------:R-:W-:Y:S01]  /*2b30*/  UIADD3 UR9, UPT, UPT, UR4, 0x90, URZ ;  /* 0x0000009004097890 */ /* 0x000fe2000fffe0ff */
[----:B-1----:R-:W-:Y:S01]  /*2b40*/  LEA R2, R11, UR6, 0x3 ;  /* 0x000000060b027c11 */ /* 0x002fe2000f8e18ff */
[----:B------:R-:W-:Y:S01]  /*2b50*/  UIADD3 UR8, UPT, UPT, UR8, 0x120, URZ ;  /* 0x0000012008087890 */ /* 0x000fe2000fffe0ff */
[----:B------:R1:W-:Y:S01]  /*2b60*/  @!P2 SYNCS.ARRIVE.TRANS64.RED RZ, [R3+URZ], R4 ;  /* 0x0000000403ffa9a7 */ /* 0x0003e200080004ff */
[----:B------:R-:W-:Y:S01]  /*2b70*/  UIADD3 UR4, UPT, UPT, UR5, 0x1, URZ ;  /* 0x0000000105047890 */ /* 0x000fe2000fffe0ff */
[----:B------:R-:W-:-:S03]  /*2b80*/  VIADD R8, R8, 0x1 ;  /* 0x0000000108087836 */ /* 0x000fc60000000000 */
[----:B------:R-:W-:Y:S02]  /*2b90*/  UISETP.NE.AND UP0, UPT, UR4, 0x2, UPT ;  /* 0x000000020400788c */ /* 0x000fe4000bf05270 */
[----:B------:R-:W-:Y:S01]  /*2ba0*/  ISETP.NE.AND P0, PT, R8, 0x2, PT ;  /* 0x000000020800780c */ /* 0x000fe20003f05270 */
[----:B------:R-:W-:Y:S06]  /*2bb0*/  UGETNEXTWORKID.BROADCAST [UR8], [UR9] ;  /* 0x00000000080073ca */ /* 0x000fec0008000100 */
[----:B------:R-:W-:Y:S02]  /*2bc0*/  USEL UR7, URZ, 0x1, UP0 ;  /* 0x00000001ff077887 */ /* 0x000fe40008000000 */
[----:B------:R-:W-:-:S04]  /*2bd0*/  USEL UR5, UR4, URZ, UP0 ;  /* 0x000000ff04057287 */ /* 0x000fc80008000000 */
[----:B------:R-:W-:Y:S02]  /*2be0*/  LOP3.LUT R12, R12, UR7, RZ, 0x3c, !PT ;  /* 0x000000070c0c7c12 */ /* 0x000fe4000f8e3cff */
[----:B-1----:R-:W-:-:S04]  /*2bf0*/  SHF.L.U32 R4, R10, 0x1f, RZ ;  /* 0x0000001f0a047819 */ /* 0x002fc800000006ff */
[----:B------:R-:W1:Y:S02]  /*2c00*/  SYNCS.PHASECHK.TRANS64.TRYWAIT P1, [R2+URZ+0x90], R4 ;  /* 0x00009004020075a7 */ /* 0x000e6400080211ff */
[----:B-1----:R-:W-:Y:S05]  /*2c10*/  @!P1 BRA `(.L_x_50) ;  /* 0x0000006c00689947 */ /* 0x002fea0003800000 */
.L_x_145:
[C---:B-1----:R-:W-:Y:S01]  /*2c20*/  LEA R4, R11.reuse, UR6, 0x4 ;  /* 0x000000060b047c11 */ /* 0x042fe2000f8e20ff */
[----:B------:R-:W-:Y:S01]  /*2c30*/  VIADD R2, R2, 0xa0 ;  /* 0x000000a002027836 */ /* 0x000fe20000000000 */
[----:B------:R-:W-:Y:S01]  /*2c40*/  SEL R8, R8, RZ, P0 ;  /* 0x000000ff08087207 */ /* 0x000fe20000000000 */
[----:B------:R-:W-:-:S03]  /*2c50*/  VIADD R11, R11, 0x1 ;  /* 0x000000010b0b7836 */ /* 0x000fc60000000000 */
[----:B------:R-:W1:Y:S01]  /*2c60*/  LDS.128 R4, [R4+0x120] ;  /* 0x0001200004047984 */ /* 0x000e620000000c00 */
[----:B------:R-:W-:Y:S02]  /*2c70*/  PRMT R2, RZ, 0x654, R2 ;  /* 0x00000654ff027816 */ /* 0x000fe40000000002 */
[C---:B------:R-:W-:Y:S01]  /*2c80*/  ISETP.NE.AND P1, PT, R11.reuse, 0x2, PT ;  /* 0x000000020b00780c */ /* 0x040fe20003f25270 */
[----:B------:R-:W-:Y:S01]  /*2c90*/  @!PT LDS RZ, [RZ] ;  /* 0x00000000fffff984 */ /* 0x000fe20000000800 */
[----:B------:R-:W-:Y:S01]  /*2ca0*/  @!PT LDS RZ, [RZ] ;  /* 0x00000000fffff984 */ /* 0x000fe20000000800 */
[----:B------:R-:W-:Y:S01]  /*2cb0*/  @!PT LDS RZ, [RZ] ;  /* 0x00000000fffff984 */ /* 0x000fe20000000800 */
[----:B------:R-:W-:Y:S01]  /*2cc0*/  @!PT LDS RZ, [RZ] ;  /* 0x00000000fffff984 */ /* 0x000fe20000000800 */
[----:B------:R2:W-:Y:S06]  /*2cd0*/  MEMBAR.ALL.CTA ;  /* 0x0000000000007992 */ /* 0x0005ec0000008000 */
[----:B--2---:R-:W2:Y:S01]  /*2ce0*/  FENCE.VIEW.ASYNC.S ;  /* 0x00000000000073c6 */ /* 0x004ea20000000000 */
[----:B------:R-:W-:Y:S01]  /*2cf0*/  SEL R11, R11, RZ, P1 ;  /* 0x000000ff0b0b7207 */ /* 0x000fe20000800000 */
[----:B--2---:R2:W-:Y:S01]  /*2d00*/  SYNCS.ARRIVE.TRANS64.RED.A1T0 RZ, [R2+URZ], RZ ;  /* 0x000000ff02ff79a7 */ /* 0x0045e200081004ff */
[----:B-1----:R-:W-:-:S02]  /*2d10*/  LOP3.LUT P3, RZ, R6, 0x1, RZ, 0xc0, !PT ;  /* 0x0000000106ff7812 */ /* 0x002fc4000786c0ff */
[----:B------:R-:W-:-:S04]  /*2d20*/  SEL R4, RZ, 0x1, P1 ;  /* 0x00000001ff047807 */ /* 0x000fc80000800000 */
[----:B------:R-:W-:Y:S02]  /*2d30*/  LOP3.LUT R10, R10, R4, RZ, 0x3c, !PT ;  /* 0x000000040a0a7212 */ /* 0x000fe400078e3cff */
[----:B--2---:R-:W-:-:S04]  /*2d40*/  SEL R2, RZ, 0x1, P0 ;  /* 0x00000001ff027807 */ /* 0x004fc80000000000 */
[----:B------:R-:W-:Y:S01]  /*2d50*/  LOP3.LUT R9, R9, R2, RZ, 0x3c, !PT ;  /* 0x0000000209097212 */ /* 0x000fe200078e3cff */
[----:B------:R-:W-:Y:S06]  /*2d60*/  @P3 BRA `(.L_x_51) ;  /* 0xfffffffc002c3947 */ /* 0x000fec000383ffff */
[----:B------:R-:W-:Y:S01]  /*2d70*/  ULEA UR4, UR5, UR6, 0x3 ;  /* 0x0000000605047291 */ /* 0x000fe2000f8e18ff */
[----:B------:R-:W-:-:S08]  /*2d80*/  SHF.L.U32 R2, R12, 0x1f, RZ ;  /* 0x0000001f0c027819 */ /* 0x000fd000000006ff */
[----:B------:R-:W1:Y:S02]  /*2d90*/  SYNCS.PHASECHK.TRANS64 P0, [UR4+0xa0], R2 ;  /* 0x0000a002ff0075a7 */ /* 0x000e640008001004 */
[----:B-1----:R-:W-:Y:S05]  /*2da0*/  @P0 BRA `(.L_x_52) ;  /* 0x0000000000080947 */ /* 0x002fea0003800000 */
[----:B------:R-:W1:Y:S02]  /*2db0*/  SYNCS.PHASECHK.TRANS64.TRYWAIT P0, [UR4+0xa0], R2 ;  /* 0x0000a002ff0075a7 */ /* 0x000e640008001104 */
[----:B-1----:R-:W-:Y:S05]  /*2dc0*/  @!P0 BRA `(.L_x_53) ;  /* 0x0000006c00108947 */ /* 0x002fea0003800000 */
.L_x_52:
[----:B------:R-:W-:-:S04]  /*2dd0*/  UIADD3 UR7, UPT, UPT, UR5, 0x1, URZ ;  /* 0x0000000105077890 */ /* 0x000fc8000fffe0ff */
[----:B------:R-:W-:-:S04]  /*2de0*/  UISETP.NE.AND UP0, UPT, UR7, 0x2, UPT ;  /* 0x000000020700788c */ /* 0x000fc8000bf05270 */
[----:B------:R-:W-:Y:S02]  /*2df0*/  USEL UR8, URZ, 0x1, UP0 ;  /* 0x00000001ff087887 */ /* 0x000fe40008000000 */
[----:B------:R-:W-:-:S04]  /*2e00*/  USEL UR7, UR7, URZ, UP0 ;  /* 0x000000ff07077287 */ /* 0x000fc80008000000 */
[----:B------:R-:W-:Y:S01]  /*2e10*/  ULEA UR7, UR7, UR6, 0x3 ;  /* 0x0000000607077291 */ /* 0x000fe2000f8e18ff */
[----:B-1----:R-:W-:-:S04]  /*2e20*/  LOP3.LUT R2, R12, UR8, RZ, 0x3c, !PT ;  /* 0x000000080c027c12 */ /* 0x002fc8000f8e3cff */
[----:B------:R-:W-:-:S04]  /*2e30*/  SHF.L.U32 R0, R2, 0x1f, RZ ;  /* 0x0000001f02007819 */ /* 0x000fc800000006ff */
[----:B------:R-:W1:Y:S02]  /*2e40*/  SYNCS.PHASECHK.TRANS64 P0, [UR7+0xa0], R0 ;  /* 0x0000a000ff0075a7 */ /* 0x000e640008001007 */
[----:B-1----:R-:W-:Y:S05]  /*2e50*/  @P0 EXIT ;  /* 0x000000000000094d */ /* 0x002fea0003800000 */
[----:B------:R-:W-:Y:S02]  /*2e60*/  SHF.L.U32 R2, R2, 0x1f, RZ ;  /* 0x0000001f02027819 */ /* 0x000fe400000006ff */
[----:B------:R-:W-:-:S07]  /*2e70*/  MOV R0, UR7 ;  /* 0x0000000700007c02 */ /* 0x000fce0008000f00 */
.L_x_54:
[----:B-1----:R1:W2:Y:S02]  /*2e80*/  SYNCS.PHASECHK.TRANS64.TRYWAIT P0, [R0+URZ+0xa0], R2 ;  /* 0x0000a002000075a7 */ /* 0x0022a400080011ff */
[----:B--2---:R-:W-:Y:S05]  /*2e90*/  @!P0 NANOSLEEP.SYNCS 0x989680 ;  /* 0x009896800000895d */ /* 0x004fea0003900000 */
[----:B------:R-:W2:Y:S02]  /*2ea0*/  @!P0 SYNCS.PHASECHK.TRANS64 P0, [R0+URZ+0xa0], R2 ;  /* 0x0000a002000085a7 */ /* 0x000ea400080010ff */
[----:B--2---:R-:W-:Y:S05]  /*2eb0*/  @P0 EXIT ;  /* 0x000000000000094d */ /* 0x004fea0003800000 */
[----:B------:R-:W-:Y:S05]  /*2ec0*/  BRA `(.L_x_54) ;  /* 0xfffffffc00ec7947 */ /* 0x000fea000383ffff */
.L_x_47:
[----:B------:R-:W-:Y:S05]  /*2ed0*/  BRA.U UP4, `(.L_x_55) ;  /* 0x0000000d049c7547 */ /* 0x000fea000b800000 */
[----:B------:R-:W-:Y:S01]  /*2ee0*/  UMOV UR4, 0x40 ;  /* 0x0000004000047882 */ /* 0x000fe20000000000 */
[----:B------:R-:W-:Y:S01]  /*2ef0*/  NOP ;  /* 0x0000000000007918 */ /* 0x000fe20000000000 */
[----:B------:R-:W-:Y:S01]  /*2f00*/  ULEA UR5, UR45, UR4, 0x18 ;  /* 0x000000042d057291 */ /* 0x000fe2000f8ec0ff */
[----:B------:R-:W-:Y:S02]  /*2f10*/  UMOV UR6, 0x400 ;  /* 0x0000040000067882 */ /* 0x000fe40000000000 */
[----:B------:R-:W-:-:S06]  /*2f20*/  ULEA UR6, UR45, UR6, 0x18 ;  /* 0x000000062d067291 */ /* 0x000fcc000f8ec0ff */
[----:B------:R-:W1:Y:S02]  /*2f30*/  LDS.U8 R0, [UR5+0x1c] ;  /* 0x00001c05ff007984 */ /* 0x000e640008000000 */
[----:B-1----:R-:W-:-:S13]  /*2f40*/  ISETP.NE.AND P0, PT, R0, RZ, PT ;  /* 0x000000ff0000720c */ /* 0x002fda0003f05270 */
[----:B------:R-:W-:Y:S05]  /*2f50*/  @P0 BRA `(.L_x_56) ;  /* 0x0000000000580947 */ /* 0x000fea0003800000 */
[----:B------:R-:W-:-:S13]  /*2f60*/  ELECT P0, URZ, PT ;  /* 0x0000000000ff782f */ /* 0x000fda0003800000 */
[----:B------:R-:W-:Y:S05]  /*2f70*/  @!P0 BRA `(.L_x_57) ;  /* 0x0000000000608947 */ /* 0x000fea0003800000 */
[----:B------:R-:W-:Y:S01]  /*2f80*/  UMOV UR4, 0x10 ;  /* 0x0000001000047882 */ /* 0x000fe20000000000 */
[----:B------:R-:W-:Y:S01]  /*2f90*/  HFMA2 R0, -RZ, RZ, 0, 5.9604644775390625e-08 ;  /* 0x00000001ff007431 */ /* 0x000fe200000001ff */
[----:B------:R-:W-:-:S03]  /*2fa0*/  MOV R3, 0xffff ;  /* 0x0000ffff00037802 */ /* 0x000fc60000000f00 */
[----:B------:R-:W-:Y:S04]  /*2fb0*/  DEPBAR.LE SB1, 0x36 ;  /* 0x00009d800000791a */ /* 0x000fe80000000000 */
[----:B------:R-:W1:Y:S02]  /*2fc0*/  UTCATOMSWS.FIND_AND_SET.ALIGN UP0, UR4, UR4 ;  /* 0x00000004000475e3 */ /* 0x000e640008000800 */
[----:B-1----:R-:W-:Y:S01]  /*2fd0*/  MOV R4, UR4 ;  /* 0x0000000400047c02 */ /* 0x002fe20008000f00 */
[----:B------:R-:W-:Y:S06]  /*2fe0*/  BRA.U UP0, `(.L_x_58) ;  /* 0x0000000100187547 */ /* 0x000fec000b800000 */
.L_x_59:
[----:B------:R-:W-:Y:S05]  /*2ff0*/  NANOSLEEP 0x64 ;  /* 0x000000640000795d */ /* 0x000fea0003800000 */
[----:B------:R-:W-:-:S05]  /*3000*/  UMOV UR4, 0x10 ;  /* 0x0000001000047882 */ /* 0x000fca0000000000 */
[----:B------:R-:W-:Y:S04]  /*3010*/  DEPBAR.LE SB1, 0x36 ;  /* 0x00009d800000791a */ /* 0x000fe80000000000 */
[----:B------:R-:W1:Y:S02]  /*3020*/  UTCATOMSWS.FIND_AND_SET.ALIGN UP0, UR4, UR4 ;  /* 0x00000004000475e3 */ /* 0x000e640008000800 */
[----:B-1----:R-:W-:Y:S01]  /*3030*/  MOV R4, UR4 ;  /* 0x0000000400047c02 */ /* 0x002fe20008000f00 */
[----:B------:R-:W-:Y:S05]  /*3040*/  BRA.U !UP0, `(.L_x_59) ;  /* 0xfffffffd08e87547 */ /* 0x000fea000b83ffff */
.L_x_58:
[-C--:B------:R-:W-:Y:S02]  /*3050*/  SHF.L.U32 R3, R3, R4.reuse, RZ ;  /* 0x0000000403037219 */ /* 0x080fe400000006ff */
[----:B------:R-:W-:Y:S01]  /*3060*/  SHF.L.U32 R0, R0, R4, RZ ;  /* 0x0000000400007219 */ /* 0x000fe200000006ff */
[----:B------:R-:W-:Y:S02]  /*3070*/  IMAD.SHL.U32 R4, R4, 0x20, RZ ;  /* 0x0000002004047824 */ /* 0x000fe400078e00ff */
[----:B------:R1:W-:Y:S04]  /*3080*/  ATOMS.OR RZ, [UR5+0x14], R3 ;  /* 0x00001403ffff798c */ /* 0x0003e8000b000005 */
[----:B------:R1:W-:Y:S04]  /*3090*/  ATOMS.OR RZ, [UR5+0x18], R0 ;  /* 0x00001800ffff798c */ /* 0x0003e8000b000005 */
[----:B------:R1:W-:Y:S01]  /*30a0*/  STS [UR6+0x140], R4 ;  /* 0x00014004ff007988 */ /* 0x0003e20008000806 */
[----:B------:R-:W-:Y:S05]  /*30b0*/  BRA `(.L_x_57) ;  /* 0x0000000000107947 */ /* 0x000fea0003800000 */
.L_x_56:
[----:B------:R-:W-:Y:S02]  /*30c0*/  MOV R0, 0xffffffff ;  /* 0xffffffff00007802 */ /* 0x000fe40000000f00 */
[----:B------:R-:W-:-:S03]  /*30d0*/  MOV R4, 0x3100 ;  /* 0x0000310000047802 */ /* 0x000fc60000000f00 */
[----:B------:R1:W-:Y:S04]  /*30e0*/  STS [UR6+0x140], R0 ;  /* 0x00014000ff007988 */ /* 0x0003e80008000806 */
[----:B-1---5:R-:W-:Y:S05]  /*30f0*/  CALL.REL.NOINC `($__internal_1_$__cuda_sm10x_tcgen05_guardrail_trap_phase_invalid_during_alloc) ;  /* 0x0000007000587944 */ /* 0x022fea0003c00000 */
.L_x_57:
[----:B------:R-:W-:Y:S05]  /*3100*/  WARPSYNC.ALL ;  /* 0x0000000000007948 */ /* 0x000fea0003800000 */
[----:B------:R-:W2:Y:S01]  /*3110*/  S2UR UR4, SR_CgaCtaId ;  /* 0x00000000000479c3 */ /* 0x000ea20000008800 */
[----:B------:R-:W-:Y:S01]  /*3120*/  UMOV UR17, 0x400 ;  /* 0x0000040000117882 */ /* 0x000fe20000000000 */
[----:B------:R-:W-:-:S06]  /*3130*/  NOP ;  /* 0x0000000000007918 */ /* 0x000fcc0000000000 */
[----:B------:R-:W-:Y:S06]  /*3140*/  BAR.ARV 0x6, 0xa0 ;  /* 0x0182800000007b1d */ /* 0x000fec0000002000 */
[----:B------:R-:W3:Y:S01]  /*3150*/  LDCU UR5, c[0x0][0x38c] ;  /* 0x00007180ff0577ac */ /* 0x000ee20008000800 */
[----:B------:R-:W-:Y:S01]  /*3160*/  LOP3.LUT R2, R2, 0xffff, RZ, 0xc0, !PT ;  /* 0x0000ffff02027812 */ /* 0x000fe200078ec0ff */
[----:B------:R-:W-:Y:S01]  /*3170*/  IMAD.MOV.U32 R11, RZ, RZ, 0x1 ;  /* 0x00000001ff0b7424 */ /* 0x000fe200078e00ff */
[----:B------:R-:W-:Y:S01]  /*3180*/  CS2R R8, SRZ ;  /* 0x0000000000087805 */ /* 0x000fe2000001ff00 */
[----:B------:R-:W4:Y:S01]  /*3190*/  LDCU UR8, c[0x0][0x38c] ;  /* 0x00007180ff0877ac */ /* 0x000f220008000800 */
[----:B------:R-:W-:Y:S01]  /*31a0*/  R2UR UR19, R2 ;  /* 0x00000000021372ca */ /* 0x000fe200000e0000 */
[----:B------:R-:W-:Y:S01]  /*31b0*/  IMAD.MOV.U32 R10, RZ, RZ, RZ ;  /* 0x000000ffff0a7224 */ /* 0x000fe200078e00ff */
[----:B------:R-:W-:Y:S01]  /*31c0*/  UMOV UR22, URZ ;  /* 0x000000ff00167c82 */ /* 0x000fe20008000000 */
[----:B------:R-:W-:Y:S01]  /*31d0*/  UMOV UR14, URZ ;  /* 0x000000ff000e7c82 */ /* 0x000fe20008000000 */
[----:B--2---:R-:W-:Y:S01]  /*31e0*/  ULEA UR17, UR4, UR17, 0x18 ;  /* 0x0000001104117291 */ /* 0x004fe2000f8ec0ff */
[----:B------:R-:W-:Y:S01]  /*31f0*/  UMOV UR26, 0x0 ;  /* 0x00000000001a7882 */ /* 0x000fe20000000000 */
[----:B------:R-:W-:-:S02]  /*3200*/  UMOV UR27, 0x44004a0 ;  /* 0x044004a0001b7882 */ /* 0x000fc40000000000 */
[----:B------:R-:W-:Y:S02]  /*3210*/  UIADD3 UR6, UPT, UPT, UR17, 0x6400, URZ ;  /* 0x0000640011067890 */ /* 0x000fe4000fffe0ff */
[----:B------:R-:W-:Y:S02]  /*3220*/  UIADD3 UR7, UPT, UPT, UR17, 0xa400, URZ ;  /* 0x0000a40011077890 */ /* 0x000fe4000fffe0ff */
[----:B---3--:R-:W-:Y:S01]  /*3230*/  UIADD3 UR5, UPT, UPT, UR5, 0x3f, URZ ;  /* 0x0000003f05057890 */ /* 0x008fe2000fffe0ff */
[----:B-1----:R-:W1:Y:S01]  /*3240*/  LDS R0, [UR17+0x140] ;  /* 0x00014011ff007984 */ /* 0x002e620008000800 */
[----:B------:R-:W-:Y:S02]  /*3250*/  USHF.R.U32.HI UR6, URZ, 0x4, UR6 ;  /* 0x00000004ff067899 */ /* 0x000fe40008011606 */
[----:B------:R-:W-:Y:S02]  /*3260*/  USHF.R.S32.HI UR4, URZ, 0x1f, UR5 ;  /* 0x0000001fff047899 */ /* 0x000fe40008011405 */
[----:B------:R-:W-:-:S02]  /*3270*/  ULOP3.LUT UR6, UR6, 0x3fff, URZ, 0xc0, !UPT ;  /* 0x00003fff06067892 */ /* 0x000fc4000f8ec0ff */
[----:B------:R-:W-:Y:S02]  /*3280*/  ULEA.HI UR4, UR4, UR5, URZ, 0x6 ;  /* 0x0000000504047291 */ /* 0x000fe4000f8f30ff */
[----:B------:R-:W-:Y:S02]  /*3290*/  USHF.R.U32.HI UR5, URZ, 0x4, UR7 ;  /* 0x00000004ff057899 */ /* 0x000fe40008011607 */
[----:B------:R-:W-:Y:S02]  /*32a0*/  USHF.R.S32.HI UR28, URZ, 0x6, UR4 ;  /* 0x00000006ff1c7899 */ /* 0x000fe40008011404 */
[----:B------:R-:W-:Y:S02]  /*32b0*/  ULOP3.LUT UR5, UR5, 0x3fff, URZ, 0xc0, !UPT ;  /* 0x00003fff05057892 */ /* 0x000fe4000f8ec0ff */
[----:B------:R-:W-:Y:S02]  /*32c0*/  UISETP.LT.AND UP0, UPT, UR28, 0x1, UPT ;  /* 0x000000011c00788c */ /* 0x000fe4000bf01270 */
[----:B------:R-:W-:-:S02]  /*32d0*/  ULOP3.LUT UR20, UR6, 0x10000, URZ, 0xfc, !UPT ;  /* 0x0001000006147892 */ /* 0x000fc4000f8efcff */
[----:B------:R-:W-:Y:S02]  /*32e0*/  USEL UR29, UR28, 0x1, !UP0 ;  /* 0x000000011c1d7887 */ /* 0x000fe4000c000000 */
[----:B------:R-:W-:Y:S02]  /*32f0*/  ULOP3.LUT UR21, UR5, 0x10000, URZ, 0xfc, !UPT ;  /* 0x0001000005157892 */ /* 0x000fe4000f8efcff */
[----:B------:R-:W-:Y:S02]  /*3300*/  UIADD3 UR29, UPT, UPT, -UR29, URZ, URZ ;  /* 0x000000ff1d1d7290 */ /* 0x000fe4000fffe1ff */
[----:B----4-:R-:W-:Y:S01]  /*3310*/  UISETP.GE.AND UP4, UPT, UR8, 0x1, UPT ;  /* 0x000000010800788c */ /* 0x010fe2000bf86270 */
[----:B------:R-:W-:Y:S01]  /*3320*/  UMOV UR24, 0x0 ;  /* 0x0000000000187882 */ /* 0x000fe20000000000 */
[----:B------:R-:W-:Y:S01]  /*3330*/  UMOV UR25, 0x44004a0 ;  /* 0x044004a000197882 */ /* 0x000fe20000000000 */
[----:B-1----:R-:W-:-:S15]  /*3340*/  R2UR UR30, R0 ;  /* 0x00000000001e72ca */ /* 0x002fde00000e0000 */
.L_x_66:
[----:B------:R-:W-:Y:S02]  /*3350*/  LEA R0, R10, UR17, 0x3 ;  /* 0x000000110a007c11 */ /* 0x000fe4000f8e18ff */
[----:B------:R-:W-:Y:S02]  /*3360*/  SHF.L.U32 R2, R9, 0x1f, RZ ;  /* 0x0000001f09027819 */ /* 0x000fe400000006ff */
[----:B------:R-:W-:Y:S01]  /*3370*/  PLOP3.LUT P0, PT, PT, PT, UP4, 0x80, 0x8 ;  /* 0x000000000008781c */ /* 0x000fe20003f0f048 */
[----:B------:R-:W-:Y:S01]  /*3380*/  VIADD R3, R0, 0xa0 ;  /* 0x000000a000037836 */ /* 0x000fe20000000000 */
[----:B-1----:R-:W1:Y:S02]  /*3390*/  SYNCS.PHASECHK.TRANS64.TRYWAIT P1, [R0+URZ+0x90], R2 ;  /* 0x00009002000075a7 */ /* 0x002e6400080211ff */
[----:B-1-3--:R-:W-:Y:S09]  /*33a0*/  @!P1 BRA `(.L_x_60) ;  /* 0x0000006400b09947 */ /* 0x00aff20003800000 */
.L_x_147:
[----:B------:R-:W-:Y:S01]  /*33b0*/  LEA R4, R10, UR17, 0x4 ;  /* 0x000000110a047c11 */ /* 0x000fe2000f8e20ff */
[----:B------:R-:W-:Y:S01]  /*33c0*/  @UP4 ULEA UR4, UR14, UR17, 0x3 ;  /* 0x000000110e044291 */ /* 0x000fe2000f8e18ff */
[----:B------:R-:W-:Y:S01]  /*33d0*/  PLOP3.LUT P2, PT, PT, PT, PT, 0x80, 0x8 ;  /* 0x000000000008781c */ /* 0x000fe20003f4f070 */
[----:B------:R-:W-:Y:S01]  /*33e0*/  ULEA UR23, UR22, UR17, 0x3 ;  /* 0x0000001116177291 */ /* 0x000fe2000f8e18ff */
[----:B------:R-:W-:Y:S02]  /*33f0*/  PRMT R3, RZ, 0x654, R3 ;  /* 0x00000654ff037816 */ /* 0x000fe40000000003 */
[----:B------:R-:W2:Y:S01]  /*3400*/  LDS.128 R4, [R4+0x120] ;  /* 0x0001200004047984 */ /* 0x000ea20000000c00 */
[----:B-1----:R-:W-:Y:S02]  /*3410*/  @P0 SHF.L.U32 R2, R8, 0x1f, RZ ;  /* 0x0000001f08020819 */ /* 0x002fe400000006ff */
[----:B------:R-:W-:Y:S01]  /*3420*/  SHF.L.U32 R0, R11, 0x1f, RZ ;  /* 0x0000001f0b007819 */ /* 0x000fe200000006ff */
[----:B------:R-:W-:Y:S01]  /*3430*/  @!PT LDS RZ, [RZ] ;  /* 0x00000000fffff984 */ /* 0x000fe20000000800 */
[----:B------:R-:W-:Y:S01]  /*3440*/  @!PT LDS RZ, [RZ] ;  /* 0x00000000fffff984 */ /* 0x000fe20000000800 */
[----:B------:R-:W-:Y:S01]  /*3450*/  @!PT LDS RZ, [RZ] ;  /* 0x00000000fffff984 */ /* 0x000fe20000000800 */
[----:B------:R-:W-:Y:S01]  /*3460*/  @!PT LDS RZ, [RZ] ;  /* 0x00000000fffff984 */ /* 0x000fe20000000800 */
[----:B------:R1:W-:Y:S06]  /*3470*/  MEMBAR.ALL.CTA ;  /* 0x0000000000007992 */ /* 0x0003ec0000008000 */
[----:B-1----:R-:W1:Y:S02]  /*3480*/  FENCE.VIEW.ASYNC.S ;  /* 0x00000000000073c6 */ /* 0x002e640000000000 */
[----:B-1----:R1:W-:Y:S01]  /*3490*/  SYNCS.ARRIVE.TRANS64.RED.A1T0 RZ, [R3+URZ], RZ ;  /* 0x000000ff03ff79a7 */ /* 0x0023e200081004ff */
[----:B------:R1:W3:Y:S01]  /*34a0*/  @P0 SYNCS.PHASECHK.TRANS64.TRYWAIT P2, [UR4], R2 ;  /* 0x00000002ff0005a7 */ /* 0x0002e20008041104 */
[----:B------:R-:W-:Y:S01]  /*34b0*/  ULEA.HI UR4, UR22, UR22, URZ, 0x1 ;  /* 0x0000001616047291 */ /* 0x000fe2000f8f08ff */
[----:B--2---:R-:W-:-:S03]  /*34c0*/  LOP3.LUT P1, RZ, R6, 0x1, RZ, 0xc0, !PT ;  /* 0x0000000106ff7812 */ /* 0x004fc6000782c0ff */
[----:B------:R-:W-:Y:S02]  /*34d0*/  USHF.L.U32 UR18, UR4, 0x7, URZ ;  /* 0x0000000704127899 */ /* 0x000fe400080006ff */
[----:B------:R-:W-:Y:S02]  /*34e0*/  ULOP3.LUT UR4, UR4, 0xffe, URZ, 0xc0, !UPT ;  /* 0x00000ffe04047892 */ /* 0x000fe4000f8ec0ff */
[----:B------:R-:W-:Y:S02]  /*34f0*/  ULOP3.LUT UR18, UR18, 0xffffff00, URZ, 0xc0, !UPT ;  /* 0xffffff0012127892 */ /* 0x000fe4000f8ec0ff */
[----:B------:R-:W-:Y:S02]  /*3500*/  UIADD3 UR4, UPT, UPT, -UR4, UR22, URZ ;  /* 0x0000001604047290 */ /* 0x000fe4000fffe1ff */
[----:B------:R-:W-:Y:S01]  /*3510*/  UIADD3 UR18, UPT, UPT, UR30, UR18, URZ ;  /* 0x000000121e127290 */ /* 0x000fe2000fffe0ff */
[----:B------:R-:W2:Y:S03]  /*3520*/  SYNCS.PHASECHK.TRANS64.TRYWAIT P0, [UR23+0xd0], R0 ;  /* 0x0000d000ff0075a7 */ /* 0x000ea60008001117 */
[----:B------:R-:W-:Y:S01]  /*3530*/  ULEA UR18, UR4, UR18, 0x14 ;  /* 0x0000001204127291 */ /* 0x000fe2000f8ea0ff */
[----:B-123--:R-:W-:Y:S11]  /*3540*/  @!P0 BRA `(.L_x_61) ;  /* 0x00000064005c8947 */ /* 0x00eff60003800000 */
.L_x_149:
[----:B------:R-:W-:Y:S01]  /*3550*/  IADD3 R10, PT, PT, R10, 0x1, RZ ;  /* 0x000000010a0a7810 */ /* 0x000fe20007ffe0ff */
[----:B------:R-:W-:Y:S06]  /*3560*/  BRA.U !UP4, `(.L_x_62) ;  /* 0x000000010c987547 */ /* 0x000fec000b800000 */
[----:B------:R-:W-:Y:S01]  /*3570*/  UPLOP3.LUT UP2, UPT, UPT, UPT, UPT, 0x40, 0x4 ;  /* 0x000000000004789c */ /* 0x000fe20003f4e870 */
[----:B------:R-:W-:Y:S01]  /*3580*/  UMOV UR16, UR29 ;  /* 0x0000001d00107c82 */ /* 0x000fe20008000000 */
[----:B------:R-:W-:Y:S01]  /*3590*/  UMOV UR15, UR28 ;  /* 0x0000001c000f7c82 */ /* 0x000fe20008000000 */
[----:B------:R-:W-:-:S08]  /*35a0*/  UMOV UR6, UR14 ;  /* 0x0000000e00067c82 */ /* 0x000fd00008000000 */
.L_x_65:
[----:B------:R-:W-:Y:S02]  /*35b0*/  UIADD3 UR16, UPT, UPT, UR16, 0x1, URZ ;  /* 0x0000000110107890 */ /* 0x000fe4000fffe0ff */
[----:B--2---:R-:W-:Y:S02]  /*35c0*/  ULEA UR5, UR6, UR17, 0x3 ;  /* 0x0000001106057291 */ /* 0x004fe4000f8e18ff */
[----:B------:R-:W-:Y:S01]  /*35d0*/  UISETP.NE.AND UP3, UPT, UR16, URZ, UPT ;  /* 0x000000ff1000728c */ /* 0x000fe2000bf65270 */
[----:B---3--:R-:W-:Y:S10]  /*35e0*/  @P2 BRA `(.L_x_63) ;  /* 0x00000000000c2947 */ /* 0x008ff40003800000 */
[----:B-1----:R-:W-:Y:S04]  /*35f0*/  SHF.L.U32 R2, R8, 0x1f, RZ ;  /* 0x0000001f08027819 */ /* 0x002fe800000006ff */
[----:B------:R-:W1:Y:S02]  /*3600*/  SYNCS.PHASECHK.TRANS64.TRYWAIT P0, [UR5], R2 ;  /* 0x00000002ff0075a7 */ /* 0x000e640008001105 */
[----:B-1----:R-:W-:Y:S05]  /*3610*/  @!P0 BRA `(.L_x_64) ;  /* 0x0000006400408947 */ /* 0x002fea0003800000 */
.L_x_63:
[----:B------:R-:W-:Y:S01]  /*3620*/  UISETP.NE.AND UP0, UPT, UR15, 0x1, UPT ;  /* 0x000000010f00788c */ /* 0x000fe2000bf05270 */
[----:B------:R-:W-:Y:S01]  /*3630*/  PLOP3.LUT P2, PT, PT, PT, PT, 0x80, 0x8 ;  /* 0x000000000008781c */ /* 0x000fe20003f4f070 */
[----:B------:R-:W-:Y:S02]  /*3640*/  UIADD3 UR4, UPT, UPT, UR6, 0x1, URZ ;  /* 0x0000000106047890 */ /* 0x000fe4000fffe0ff */
[----:B------:R-:W-:Y:S02]  /*3650*/  ULEA UR12, UR6, UR21, 0xa ;  /* 0x00000015060c7291 */ /* 0x000fe4000f8e50ff */
[----:B------:R-:W-:Y:S01]  /*3660*/  UISETP.NE.AND UP1, UPT, UR4, 0x4, UPT ;  /* 0x000000040400788c */ /* 0x000fe2000bf25270 */
[----:B------:R-:W-:Y:S01]  /*3670*/  PLOP3.LUT P0, PT, PT, PT, UP0, 0x80, 0x8 ;  /* 0x000000000008781c */ /* 0x000fe20003f0f008 */
[----:B------:R-:W-:Y:S02]  /*3680*/  UIADD3 UR10, UPT, UPT, UR12, 0x2, URZ ;  /* 0x000000020c0a7890 */ /* 0x000fe4000fffe0ff */
[----:B------:R-:W-:Y:S02]  /*3690*/  USEL UR7, URZ, 0x1, UP1 ;  /* 0x00000001ff077887 */ /* 0x000fe40008800000 */
[----:B------:R-:W-:Y:S02]  /*36a0*/  USEL UR14, UR4, URZ, UP1 ;  /* 0x000000ff040e7287 */ /* 0x000fe40008800000 */
[----:B------:R-:W-:Y:S02]  /*36b0*/  UIADD3 UR15, UPT, UPT, UR15, -0x1, URZ ;  /* 0xffffffff0f0f7890 */ /* 0x000fe4000fffe0ff */
[----:B------:R-:W-:Y:S01]  /*36c0*/  @UP0 ULEA UR4, UR14, UR17, 0x3 ;  /* 0x000000110e040291 */ /* 0x000fe2000f8e18ff */
[----:B------:R-:W-:Y:S01]  /*36d0*/  LOP3.LUT R8, R8, UR7, RZ, 0x3c, !PT ;  /* 0x0000000708087c12 */ /* 0x000fe2000f8e3cff */
[----:B------:R-:W-:Y:S01]  /*36e0*/  UIADD3 UR7, UPT, UPT, UR5, 0x20, URZ ;  /* 0x0000002005077890 */ /* 0x000fe2000fffe0ff */
[----:B------:R-:W-:Y:S02]  /*36f0*/  UMOV UR13, 0x80004020 ;  /* 0x80004020000d7882 */ /* 0x000fe40000000000 */
[----:B-1----:R-:W-:Y:S01]  /*3700*/  @P0 SHF.L.U32 R0, R8, 0x1f, RZ ;  /* 0x0000001f08000819 */ /* 0x002fe200000006ff */
[----:B------:R-:W-:Y:S01]  /*3710*/  UMOV UR5, 0x80004020 ;  /* 0x8000402000057882 */ /* 0x000fe20000000000 */
[----:B------:R-:W-:Y:S01]  /*3720*/  UMOV UR11, 0x80004020 ;  /* 0x80004020000b7882 */ /* 0x000fe20000000000 */
[----:B------:R-:W-:Y:S01]  /*3730*/  UMOV UR9, 0x80004020 ;  /* 0x8000402000097882 */ /* 0x000fe20000000000 */
[----:B------:R2:W3:Y:S01]  /*3740*/  @P0 SYNCS.PHASECHK.TRANS64.TRYWAIT P2, [UR4], R0 ;  /* 0x00000000ff0005a7 */ /* 0x0004e20008041104 */
[----:B------:R-:W-:Y:S03]  /*3750*/  ULEA UR4, UR6, UR20, 0x8 ;  /* 0x0000001406047291 */ /* 0x000fe6000f8e40ff */
[----:B------:R-:W-:Y:S01]  /*3760*/  UMOV UR6, UR14 ;  /* 0x0000000e00067c82 */ /* 0x000fe20008000000 */
[----:B------:R-:W-:Y:S05]  /*3770*/  UIADD3 UR8, UPT, UPT, UR4, 0x2, URZ ;  /* 0x0000000204087890 */ /* 0x000fea000fffe0ff */
[----:B------:R2:W-:Y:S01]  /*3780*/  UTCIMMA gdesc[UR4], gdesc[UR12], tmem[UR18], tmem[UR26], idesc[UR27], UP2 ;  /* 0x00ff1a0c040075ea */ /* 0x0005e20009000112 */
[----:B------:R-:W-:Y:S03]  /*3790*/  UPLOP3.LUT UP2, UPT, UPT, UPT, UPT, 0x80, 0x8 ;  /* 0x000000000008789c */ /* 0x000fe60003f4f070 */
[----:B------:R2:W-:Y:S01]  /*37a0*/  UTCIMMA gdesc[UR8], gdesc[UR10], tmem[UR18], tmem[UR24], idesc[UR25], UPT ;  /* 0x00ff180a080075ea */ /* 0x0005e2000b800112 */
[----:B------:R2:W-:Y:S01]  /*37b0*/  UTCBAR.MULTICAST [UR7], URZ, UR19 ;  /* 0x000000ff070073e9 */ /* 0x0005e20008000813 */
[----:B------:R-:W-:Y:S06]  /*37c0*/  BRA.U UP3, `(.L_x_65) ;  /* 0xfffffffd03787547 */ /* 0x000fec000b83ffff */
.L_x_62:
[----:B--2---:R-:W-:Y:S01]  /*37d0*/  UIADD3 UR4, UPT, UPT, UR22, 0x1, URZ ;  /* 0x0000000116047890 */ /* 0x004fe2000fffe0ff */
[C---:B------:R-:W-:Y:S01]  /*37e0*/  ISETP.NE.AND P0, PT, R10.reuse, 0x2, PT ;  /* 0x000000020a00780c */ /* 0x040fe20003f05270 */
[----:B------:R-:W-:Y:S02]  /*37f0*/  UIADD3 UR5, UPT, UPT, UR23, 0xb0, URZ ;  /* 0x000000b017057890 */ /* 0x000fe4000fffe0ff */
[----:B------:R-:W-:Y:S01]  /*3800*/  UISETP.NE.AND UP0, UPT, UR4, 0x4, UPT ;  /* 0x000000040400788c */ /* 0x000fe2000bf05270 */
[----:B-1----:R-:W-:Y:S02]  /*3810*/  SEL R0, RZ, 0x1, P0 ;  /* 0x00000001ff007807 */ /* 0x002fe40000000000 */
[----:B------:R-:W-:Y:S01]  /*3820*/  SEL R10, R10, RZ, P0 ;  /* 0x000000ff0a0a7207 */ /* 0x000fe20000000000 */
[----:B------:R-:W-:Y:S01]  /*3830*/  USEL UR6, URZ, 0x1, UP0 ;  /* 0x00000001ff067887 */ /* 0x000fe20008000000 */
[----:B------:R-:W-:Y:S01]  /*3840*/  LOP3.LUT R9, R9, R0, RZ, 0x3c, !PT ;  /* 0x0000000009097212 */ /* 0x000fe200078e3cff */
[----:B------:R-:W-:Y:S01]  /*3850*/  USEL UR22, UR4, URZ, UP0 ;  /* 0x000000ff04167287 */ /* 0x000fe20008000000 */
[----:B------:R1:W-:Y:S03]  /*3860*/  UTCBAR [UR5], URZ ;  /* 0x000000ff050073e9 */ /* 0x0003e600080000ff */
[----:B------:R-:W-:Y:S01]  /*3870*/  LOP3.LUT R11, R11, UR6, RZ, 0x3c, !PT ;  /* 0x000000060b0b7c12 */ /* 0x000fe2000f8e3cff */
[----:B------:R-:W-:Y:S07]  /*3880*/  @P1 BRA `(.L_x_66) ;  /* 0xfffffff800b01947 */ /* 0x000fee000383ffff */
[----:B------:R-:W2:Y:S01]  /*3890*/  S2UR UR8, SR_CgaCtaId ;  /* 0x00000000000879c3 */ /* 0x000ea20000008800 */
[----:B------:R-:W-:Y:S01]  /*38a0*/  ELECT P0, URZ, PT ;  /* 0x0000000000ff782f */ /* 0x000fe20003800000 */
[----:B------:R-:W-:Y:S01]  /*38b0*/  IMAD.MOV.U32 R0, RZ, RZ, 0x1 ;  /* 0x00000001ff007424 */ /* 0x000fe200078e00ff */
[----:B------:R-:W-:Y:S01]  /*38c0*/  UIADD3 UR17, UPT, UPT, UR17, 0xd0, URZ ;  /* 0x000000d011117890 */ /* 0x000fe2000fffe0ff */
[----:B------:R-:W-:Y:S01]  /*38d0*/  SHF.L.U32 R2, R11, 0x1f, RZ ;  /* 0x0000001f0b027819 */ /* 0x000fe200000006ff */
[----:B------:R-:W-:-:S03]  /*38e0*/  UMOV UR4, 0x40 ;  /* 0x0000004000047882 */ /* 0x000fc60000000000 */
[----:B------:R-:W-:Y:S01]  /*38f0*/  UVIRTCOUNT.DEALLOC.SMPOOL 0x80 ;  /* 0x000000800000784c */ /* 0x000fe20000000000 */
[----:B--2---:R-:W-:Y:S02]  /*3900*/  ULEA UR8, UR8, UR4, 0x18 ;  /* 0x0000000408087291 */ /* 0x004fe4000f8ec0ff */
[----:B------:R-:W-:-:S07]  /*3910*/  ULEA UR4, UR22, UR17, 0x3 ;  /* 0x0000001116047291 */ /* 0x000fce000f8e18ff */
[----:B------:R2:W-:Y:S02]  /*3920*/  @P0 STS.U8 [UR8+0x1c], R0 ;  /* 0x00001c00ff000988 */ /* 0x0005e40008000008 */
[----:B------:R-:W4:Y:S02]  /*3930*/  SYNCS.PHASECHK.TRANS64.TRYWAIT P0, [UR4], R2 ;  /* 0x00000002ff0075a7 */ /* 0x000f240008001104 */
[----:B--2-4-:R-:W-:Y:S05]  /*3940*/  @!P0 BRA `(.L_x_67) ;  /* 0x00000060008c8947 */ /* 0x014fea0003800000 */
.L_x_152:
[----:B------:R-:W-:-:S04]  /*3950*/  UIADD3 UR4, UPT, UPT, UR22, 0x1, URZ ;  /* 0x0000000116047890 */ /* 0x000fc8000fffe0ff */
[----:B------:R-:W-:-:S04]  /*3960*/  UISETP.NE.AND UP0, UPT, UR4, 0x4, UPT ;  /* 0x000000040400788c */ /* 0x000fc8000bf05270 */
[----:B------:R-:W-:Y:S02]  /*3970*/  USEL UR6, URZ, 0x1, UP0 ;  /* 0x00000001ff067887 */ /* 0x000fe40008000000 */
[----:B------:R-:W-:-:S04]  /*3980*/  USEL UR4, UR4, URZ, UP0 ;  /* 0x000000ff04047287 */ /* 0x000fc80008000000 */
[----:B-1----:R-:W-:Y:S01]  /*3990*/  ULEA UR5, UR4, UR17, 0x3 ;  /* 0x0000001104057291 */ /* 0x002fe2000f8e18ff */
[----:B--2---:R-:W-:-:S04]  /*39a0*/  LOP3.LUT R2, R11, UR6, RZ, 0x3c, !PT ;  /* 0x000000060b027c12 */ /* 0x004fc8000f8e3cff */
[----:B------:R-:W-:-:S04]  /*39b0*/  SHF.L.U32 R3, R2, 0x1f, RZ ;  /* 0x0000001f02037819 */ /* 0x000fc800000006ff */
[----:B------:R-:W1:Y:S02]  /*39c0*/  SYNCS.PHASECHK.TRANS64.TRYWAIT P0, [UR5], R3 ;  /* 0x00000003ff0075a7 */ /* 0x000e640008001105 */
[----:B-1----:R-:W-:Y:S05]  /*39d0*/  @!P0 BRA `(.L_x_68) ;  /* 0x0000006000808947 */ /* 0x002fea0003800000 */
.L_x_154:
        /* <DEDUP_REMOVED lines=9> */
.L_x_156:
[----:B------:R-:W-:-:S04]  /*3a70*/  UIADD3 UR4, UPT, UPT, UR4, 0x1, URZ ;  /* 0x0000000104047890 */ /* 0x000fc8000fffe0ff */
[----:B------:R-:W-:-:S04]  /*3a80*/  UISETP.NE.AND UP0, UPT, UR4, 0x4, UPT ;  /* 0x000000040400788c */ /* 0x000fc8000bf05270 */
[----:B------:R-:W-:Y:S02]  /*3a90*/  USEL UR5, URZ, 0x1, UP0 ;  /* 0x00000001ff057887 */ /* 0x000fe40008000000 */
[----:B------:R-:W-:-:S04]  /*3aa0*/  USEL UR4, UR4, URZ, UP0 ;  /* 0x000000ff04047287 */ /* 0x000fc80008000000 */
[----:B------:R-:W-:Y:S01]  /*3ab0*/  ULEA UR4, UR4, UR17, 0x3 ;  /* 0x0000001104047291 */ /* 0x000fe2000f8e18ff */
[----:B------:R-:W-:-:S04]  /*3ac0*/  LOP3.LUT R2, R2, UR5, RZ, 0x3c, !PT ;  /* 0x0000000502027c12 */ /* 0x000fc8000f8e3cff */
[----:B------:R-:W-:-:S04]  /*3ad0*/  SHF.L.U32 R2, R2, 0x1f, RZ ;  /* 0x0000001f02027819 */ /* 0x000fc800000006ff */
[----:B------:R-:W2:Y:S02]  /*3ae0*/  SYNCS.PHASECHK.TRANS64.TRYWAIT P0, [UR4], R2 ;  /* 0x00000002ff0075a7 */ /* 0x000ea40008001104 */
[----:B--2---:R-:W-:Y:S05]  /*3af0*/  @!P0 BRA `(.L_x_70) ;  /* 0x0000006000688947 */ /* 0x004fea0003800000 */
.L_x_158:
[----:B------:R-:W-:Y:S01]  /*3b00*/  NOP ;  /* 0x0000000000007918 */ /* 0x000fe20000000000 */
[----:B-1----:R-:W1:Y:S01]  /*3b10*/  LDS R0, [UR8+0x14] ;  /* 0x00001408ff007984 */ /* 0x002e620008000800 */
[----:B------:R-:W-:Y:S01]  /*3b20*/  ULOP3.LUT UR4, UR30, 0xffff, URZ, 0xc0, !UPT ;  /* 0x0000ffff1e047892 */ /* 0x000fe2000f8ec0ff */
[----:B------:R-:W-:Y:S01]  /*3b30*/  UMOV UR5, 0xffff ;  /* 0x0000ffff00057882 */ /* 0x000fe20000000000 */
[----:B------:R-:W-:Y:S02]  /*3b40*/  UMOV UR6, 0x1 ;  /* 0x0000000100067882 */ /* 0x000fe40000000000 */
[----:B------:R-:W-:-:S04]  /*3b50*/  USHF.R.U32.HI UR4, URZ, 0x5, UR4 ;  /* 0x00000005ff047899 */ /* 0x000fc80008011604 */
[----:B------:R-:W-:Y:S02]  /*3b60*/  USHF.L.U32 UR5, UR5, UR4, URZ ;  /* 0x0000000405057299 */ /* 0x000fe400080006ff */
[----:B------:R-:W-:-:S04]  /*3b70*/  USHF.L.U32 UR4, UR6, UR4, URZ ;  /* 0x0000000406047299 */ /* 0x000fc800080006ff */
[----:B-1----:R-:W-:-:S04]  /*3b80*/  LOP3.LUT R0, R0, UR5, RZ, 0xc0, !PT ;  /* 0x0000000500007c12 */ /* 0x002fc8000f8ec0ff */
[----:B------:R-:W-:-:S13]  /*3b90*/  ISETP.NE.AND P0, PT, R0, UR5, PT ;  /* 0x0000000500007c0c */ /* 0x000fda000bf05270 */
[----:B------:R-:W-:Y:S05]  /*3ba0*/  @P0 BRA `(.L_x_71) ;  /* 0x0000000000580947 */ /* 0x000fea0003800000 */
[----:B------:R-:W1:Y:S02]  /*3bb0*/  LDS R0, [UR8+0x18] ;  /* 0x00001808ff007984 */ /* 0x000e640008000800 */
[----:B-1----:R-:W-:-:S04]  /*3bc0*/  LOP3.LUT R0, R0, UR4, RZ, 0xc0, !PT ;  /* 0x0000000400007c12 */ /* 0x002fc8000f8ec0ff */
[----:B------:R-:W-:-:S13]  /*3bd0*/  ISETP.NE.AND P0, PT, R0, UR4, PT ;  /* 0x0000000400007c0c */ /* 0x000fda000bf05270 */
[----:B------:R-:W-:Y:S05]  /*3be0*/  @P0 BRA `(.L_x_72) ;  /* 0x00000000003c0947 */ /* 0x000fea0003800000 */
[----:B------:R-:W1:Y:S01]  /*3bf0*/  S2R R2, SR_LANEID ;  /* 0x0000000000027919 */ /* 0x000e620000000000 */
[----:B------:R-:W-:-:S06]  /*3c00*/  ULOP3.LUT UR5, URZ, UR5, URZ, 0x33, !UPT ;  /* 0x00000005ff057292 */ /* 0x000fcc000f8e33ff */
[----:B------:R-:W-:-:S04]  /*3c10*/  IMAD.U32 R0, RZ, RZ, UR5 ;  /* 0x00000005ff007e24 */ /* 0x000fc8000f8e00ff */
[----:B------:R2:W4:Y:S02]  /*3c20*/  REDUX UR7, R0 ;  /* 0x00000000000773c4 */ /* 0x0005240000000000 */
[----:B------:R1:W-:Y:S01]  /*3c30*/  UTCATOMSWS.AND URZ, UR5 ;  /* 0x0000000500ff79e3 */ /* 0x0003e20008000000 */
[----:B--2---:R-:W-:Y:S01]  /*3c40*/  LOP3.LUT R0, RZ, UR4, RZ, 0x33, !PT ;  /* 0x00000004ff007c12 */ /* 0x004fe2000f8e33ff */
[----:B------:R-:W-:Y:S02]  /*3c50*/  VOTEU.ANY UR4, UPT, PT ;  /* 0x0000000000047886 */ /* 0x000fe400038e0100 */
[----:B------:R-:W-:Y:S02]  /*3c60*/  UFLO.U32 UR4, UR4 ;  /* 0x00000004000472bd */ /* 0x000fe400080e0000 */
[----:B------:R-:W2:Y:S04]  /*3c70*/  REDUX UR6, R0 ;  /* 0x00000000000673c4 */ /* 0x000ea80000000000 */
[----:B-1----:R-:W-:-:S02]  /*3c80*/  ISETP.EQ.U32.AND P0, PT, R2, UR4, PT ;  /* 0x0000000402007c0c */ /* 0x002fc4000bf02070 */
[----:B----4-:R-:W-:-:S11]  /*3c90*/  MOV R2, UR7 ;  /* 0x0000000700027c02 */ /* 0x010fd60008000f00 */
[----:B------:R1:W-:Y:S01]  /*3ca0*/  @P0 ATOMS.AND RZ, [UR8+0x14], R2 ;  /* 0x00001402ffff098c */ /* 0x0003e2000a800008 */
[----:B--2---:R-:W-:-:S05]  /*3cb0*/  IMAD.U32 R0, RZ, RZ, UR6 ;  /* 0x00000006ff007e24 */ /* 0x004fca000f8e00ff */
[----:B------:R1:W-:Y:S01]  /*3cc0*/  @P0 ATOMS.AND RZ, [UR8+0x18], R0 ;  /* 0x00001800ffff098c */ /* 0x0003e2000a800008 */
[----:B------:R-:W-:Y:S05]  /*3cd0*/  BRA `(.L_x_73) ;  /* 0x0000000000147947 */ /* 0x000fea0003800000 */
.L_x_72:
[----:B------:R-:W-:Y:S02]  /*3ce0*/  MOV R2, 0x3d00 ;  /* 0x00003d0000027802 */ /* 0x000fe40000000f00 */
[----:B---3-5:R-:W-:Y:S05]  /*3cf0*/  CALL.REL.NOINC `($__internal_0_$__cuda_sm10x_tcgen05_guardrail_trap_col_being_dealloced_not_returned_by_alloc) ;  /* 0x00000064004c7944 */ /* 0x028fea0003c00000 */
[----:B------:R-:W-:Y:S05]  /*3d00*/  BRA `(.L_x_73) ;  /* 0x0000000000087947 */ /* 0x000fea0003800000 */
.L_x_71:
[----:B------:R-:W-:Y:S02]  /*3d10*/  MOV R2, 0x3d30 ;  /* 0x00003d3000027802 */ /* 0x000fe40000000f00 */
[----:B---3-5:R-:W-:Y:S05]  /*3d20*/  CALL.REL.NOINC `($__internal_2_$__cuda_sm10x_tcgen05_guardrail_trap_unallocated_columns_being_dealloced) ;  /* 0x0000006400587944 */ /* 0x028fea0003c00000 */
.L_x_73:
[----:B------:R-:W-:Y:S01]  /*3d30*/  NOP ;  /* 0x0000000000007918 */ /* 0x000fe20000000000 */
[----:B------:R-:W-:Y:S05]  /*3d40*/  EXIT ;  /* 0x000000000000794d */ /* 0x000fea0003800000 */
.L_x_55:
[----:B------:R-:W-:-:S09]  /*3d50*/  UISETP.NE.OR UP0, UPT, UR17, 0x3, !UP3 ;  /* 0x000000031100788c */ /* 0x000fd2000df05670 */
[----:B------:R-:W-:Y:S05]  /*3d60*/  BRA.U UP0, `(.L_x_74) ;  /* 0x0000001100587547 */ /* 0x000fea000b800000 */
[----:B------:R-:W1:Y:S01]  /*3d70*/  LDCU UR31, c[0x0][0x370] ;  /* 0x00006e00ff1f77ac */ /* 0x000e620008000800 */
[----:B------:R-:W2:Y:S01]  /*3d80*/  LDC.64 R16, c[0x0][0x348] ;  /* 0x0000d200ff107b82 */ /* 0x000ea20000000a00 */
[----:B------:R-:W-:Y:S02]  /*3d90*/  HFMA2 R13, -RZ, RZ, 0, 0 ;  /* 0x00000000ff0d7431 */ /* 0x000fe400000001ff */
[----:B------:R-:W-:Y:S01]  /*3da0*/  IMAD.MOV.U32 R15, RZ, RZ, 0x1 ;  /* 0x00000001ff0f7424 */ /* 0x000fe200078e00ff */
[----:B------:R-:W1:Y:S01]  /*3db0*/  LDCU.128 UR48, c[0x0][0xb10] ;  /* 0x00016200ff3077ac */ /* 0x000e620008000c00 */
[----:B------:R-:W-:Y:S01]  /*3dc0*/  IMAD.MOV.U32 R14, RZ, RZ, RZ ;  /* 0x000000ffff0e7224 */ /* 0x000fe200078e00ff */
[----:B------:R-:W-:Y:S01]  /*3dd0*/  MOV R7, 0x1000 ;  /* 0x0000100000077802 */ /* 0x000fe20000000f00 */
[----:B------:R-:W3:Y:S01]  /*3de0*/  LDCU UR30, c[0x0][0x374] ;  /* 0x00006e80ff1e77ac */ /* 0x000ee20008000800 */
[----:B------:R-:W4:Y:S01]  /*3df0*/  LDC.64 R2, c[0x0][0x888] ;  /* 0x00022200ff027b82 */ /* 0x000f220000000a00 */
[----:B------:R-:W3:Y:S01]  /*3e00*/  LDCU UR15, c[0x0][0xb0c] ;  /* 0x00016180ff0f77ac */ /* 0x000ee20008000800 */
[----:B------:R-:W2:Y:S06]  /*3e10*/  LDCU UR40, c[0x0][0xb20] ;  /* 0x00016400ff2877ac */ /* 0x000eac0008000800 */
[----:B------:R-:W4:Y:S01]  /*3e20*/  LDC.64 R4, c[0x0][0x890] ;  /* 0x00022400ff047b82 */ /* 0x000f220000000a00 */
[----:B------:R-:W2:Y:S01]  /*3e30*/  LDCU UR4, c[0x0][0xb30] ;  /* 0x00016600ff0477ac */ /* 0x000ea20008000800 */
[----:B------:R-:W-:Y:S01]  /*3e40*/  UMOV UR21, 0x400 ;  /* 0x0000040000157882 */ /* 0x000fe20000000000 */
[----:B-1----:R-:W-:-:S02]  /*3e50*/  UIMAD.WIDE.U32 UR6, UR31, UR48, URZ ;  /* 0x000000301f0672a5 */ /* 0x002fc4000f8e00ff */
[----:B---3--:R-:W-:Y:S02]  /*3e60*/  UIMAD.WIDE.U32 UR8, UR30, UR51, URZ ;  /* 0x000000331e0872a5 */ /* 0x008fe4000f8e00ff */
[----:B------:R-:W-:Y:S02]  /*3e70*/  ULEA UR21, UR45, UR21, 0x18 ;  /* 0x000000152d157291 */ /* 0x000fe4000f8ec0ff */
[----:B------:R-:W-:Y:S02]  /*3e80*/  UPLOP3.LUT UP3, UPT, UPT, UPT, UPT, 0x40, 0x4 ;  /* 0x000000000004789c */ /* 0x000fe40003f6e870 */
[----:B------:R-:W-:Y:S01]  /*3e90*/  UIADD3 UR37, UPT, UPT, UR21, 0x58, URZ ;  /* 0x0000005815257890 */ /* 0x000fe2000fffe0ff */
[----:B------:R-:W-:Y:S01]  /*3ea0*/  UMOV UR6, UR7 ;  /* 0x0000000700067c82 */ /* 0x000fe20008000000 */
[----:B------:R-:W-:Y:S01]  /*3eb0*/  UMOV UR38, UR9 ;  /* 0x0000000900267c82 */ /* 0x000fe20008000000 */
[----:B------:R-:W-:Y:S02]  /*3ec0*/  UISETP.GE.AND UP0, UPT, UR42, 0x1, UPT ;  /* 0x000000012a00788c */ /* 0x000fe4000bf06270 */
[----:B------:R-:W-:Y:S01]  /*3ed0*/  UISETP.NE.AND UP4, UPT, UR42, 0x1, UPT ;  /* 0x000000012a00788c */ /* 0x000fe2000bf85270 */
[----:B------:R-:W1:Y:S01]  /*3ee0*/  LDCU.64 UR22, c[0x0][0xb28] ;  /* 0x00016500ff1677ac */ /* 0x000e620008000a00 */
[----:B------:R-:W-:-:S02]  /*3ef0*/  UISETP.NE.AND UP6, UPT, UR15, 0x1, UPT ;  /* 0x000000010f00788c */ /* 0x000fc4000bfc5270 */
[----:B------:R-:W-:Y:S02]  /*3f00*/  UISETP.NE.AND UP5, UPT, UR50, 0x1, UPT ;  /* 0x000000013200788c */ /* 0x000fe4000bfa5270 */
[----:B------:R-:W-:Y:S02]  /*3f10*/  UIADD3 UR33, UPT, UPT, UR21, 0x40, URZ ;  /* 0x0000004015217890 */ /* 0x000fe4000fffe0ff */
[----:B------:R-:W-:Y:S02]  /*3f20*/  UIADD3 UR25, UPT, UPT, UR21, 0x48, URZ ;  /* 0x0000004815197890 */ /* 0x000fe4000fffe0ff */
[----:B------:R-:W-:Y:S02]  /*3f30*/  UIADD3 UR17, UPT, UPT, UR21, 0x50, URZ ;  /* 0x0000005015117890 */ /* 0x000fe4000fffe0ff */
[----:B------:R-:W-:Y:S02]  /*3f40*/  UPRMT UR37, UR45, 0x654, UR37 ;  /* 0x000006542d257896 */ /* 0x000fe40008000025 */
[----:B------:R-:W-:-:S02]  /*3f50*/  USHF.R.U32.HI UR39, URZ, UR49, UR6 ;  /* 0x00000031ff277299 */ /* 0x000fc40008011606 */
[----:B--2---:R-:W-:Y:S02]  /*3f60*/  USHF.R.U32.HI UR38, URZ, UR40, UR38 ;  /* 0x00000028ff267299 */ /* 0x004fe40008011626 */
[----:B------:R-:W-:-:S11]  /*3f70*/  UISETP.NE.AND UP2, UPT, UR4, 0x1, UPT ;  /* 0x000000010400788c */ /* 0x000fd6000bf45270 */
.L_x_85:
[C---:B------:R-:W-:Y:S02]  /*3f80*/  LEA R12, R14.reuse, UR21, 0x3 ;  /* 0x000000150e0c7c11 */ /* 0x040fe4000f8e18ff */
[----:B------:R-:W-:Y:S02]  /*3f90*/  SHF.L.U32 R0, R13, 0x1f, RZ ;  /* 0x0000001f0d007819 */ /* 0x000fe400000006ff */
[----:B------:R-:W-:Y:S02]  /*3fa0*/  LEA R8, R14, UR21, 0x4 ;  /* 0x000000150e087c11 */ /* 0x000fe4000f8e20ff */
[----:B--2---:R-:W2:Y:S02]  /*3fb0*/  SYNCS.PHASECHK.TRANS64.TRYWAIT P0, [R12+URZ+0x90], R0 ;  /* 0x000090000c0075a7 */ /* 0x004ea400080011ff */
[----:B--2---:R-:W-:Y:S05]  /*3fc0*/  @!P0 BRA `(.L_x_75) ;  /* 0x0000005c004c8947 */ /* 0x004fea0003800000 */
.L_x_159:
[----:B------:R-:W3:Y:S01]  /*3fd0*/  LDS.128 R8, [R8+0x120] ;  /* 0x0001200008087984 */ /* 0x000ee20000000c00 */
[----:B------:R-:W-:Y:S01]  /*3fe0*/  UISETP.GE.AND UP0, UPT, UR42, 0x1, UPT ;  /* 0x000000012a00788c */ /* 0x000fe2000bf06270 */
[----:B------:R-:W-:Y:S01]  /*3ff0*/  @!PT LDS RZ, [RZ] ;  /* 0x00000000fffff984 */ /* 0x000fe20000000800 */
[----:B------:R-:W-:Y:S01]  /*4000*/  @!PT LDS RZ, [RZ] ;  /* 0x00000000fffff984 */ /* 0x000fe20000000800 */
[----:B------:R-:W-:Y:S01]  /*4010*/  @!PT LDS RZ, [RZ] ;  /* 0x00000000fffff984 */ /* 0x000fe20000000800 */
[----:B------:R-:W-:Y:S01]  /*4020*/  @!PT LDS RZ, [RZ] ;  /* 0x00000000fffff984 */ /* 0x000fe20000000800 */
[----:B------:R1:W-:Y:S06]  /*4030*/  MEMBAR.ALL.CTA ;  /* 0x0000000000007992 */ /* 0x0003ec0000008000 */
[----:B-1----:R-:W1:Y:S01]  /*4040*/  FENCE.VIEW.ASYNC.S ;  /* 0x00000000000073c6 */ /* 0x002e620000000000 */
[----:B---3--:R-:W-:Y:S11]  /*4050*/  LOP3.LUT P0, RZ, R10, 0x1, RZ, 0xc0, !PT ;  /* 0x000000010aff7812 */ /* 0x008ff6000780c0ff */
[----:B------:R-:W-:Y:S02]  /*4060*/  @!UPT UIADD3 URZ, UPT, UPT, URZ, URZ, URZ ;  /* 0x000000fffffff290 */ /* 0x000fe4000fffe0ff */
[----:B-1----:R-:W-:Y:S01]  /*4070*/  VOTEU.ANY UP1, P0 ;  /* 0x0000000000ff7886 */ /* 0x002fe20000020100 */
[----:B------:R-:W-:Y:S11]  /*4080*/  PLOP3.LUT P0, PT, PT, PT, UP1, 0x80, 0x8 ;  /* 0x000000000008781c */ /* 0x000ff60003f0f018 */
[----:B------:R-:W-:Y:S02]  /*4090*/  @!UPT UIADD3 URZ, UPT, UPT, URZ, URZ, URZ ;  /* 0x000000fffffff290 */ /* 0x000fe4000fffe0ff */
[----:B--2---:R-:W-:Y:S02]  /*40a0*/  @P0 SHF.R.U32.HI R0, RZ, 0x10, R9 ;  /* 0x00000010ff000819 */ /* 0x004fe40000011609 */
[----:B------:R-:W-:Y:S02]  /*40b0*/  @P0 MOV R6, R8 ;  /* 0x0000000800060202 */ /* 0x000fe40000000f00 */
[----:B------:R-:W-:Y:S01]  /*40c0*/  @P0 R2UR UR4, R0 ;  /* 0x00000000000402ca */ /* 0x000fe200000e0000 */
[----:B------:R-:W-:Y:S01]  /*40d0*/  VIADD R0, R12, 0xa0 ;  /* 0x000000a00c007836 */ /* 0x000fe20000000000 */
[----:B------:R-:W-:Y:S02]  /*40e0*/  @P0 LOP3.LUT R8, R9, 0xffff, RZ, 0xc0, !PT ;  /* 0x0000ffff09080812 */ /* 0x000fe400078ec0ff */
[----:B------:R-:W-:Y:S02]  /*40f0*/  @P0 R2UR UR6, R6 ;  /* 0x00000000060602ca */ /* 0x000fe400000e0000 */
[----:B------:R-:W-:Y:S02]  /*4100*/  PRMT R0, RZ, 0x654, R0 ;  /* 0x00000654ff007816 */ /* 0x000fe40000000000 */
[----:B------:R-:W-:Y:S02]  /*4110*/  @P0 R2UR UR5, R8 ;  /* 0x00000000080502ca */ /* 0x000fe400000e0000 */
[----:B------:R1:W-:Y:S03]  /*4120*/  SYNCS.ARRIVE.TRANS64.RED.A1T0 RZ, [R0+URZ], RZ ;  /* 0x000000ff00ff79a7 */ /* 0x0003e600081004ff */
[----:B------:R-:W-:Y:S04]  /*4130*/  @UP1 UMOV UR29, UR4 ;  /* 0x00000004001d1c82 */ /* 0x000fe80008000000 */
[----:B------:R-:W-:Y:S04]  /*4140*/  @UP1 UMOV UR14, UR6 ;  /* 0x00000006000e1c82 */ /* 0x000fe80008000000 */
[----:B------:R-:W-:Y:S01]  /*4150*/  @UP1 UMOV UR13, UR5 ;  /* 0x00000005000d1c82 */ /* 0x000fe20008000000 */
[----:B------:R-:W-:Y:S05]  /*4160*/  BRA.U !UP0, `(.L_x_76) ;  /* 0x0000000108a47547 */ /* 0x000fea000b800000 */
[----:B------:R-:W-:Y:S02]  /*4170*/  UIMAD.WIDE.U32 UR18, UR13, UR51, URZ ;  /* 0x000000330d1272a5 */ /* 0x000fe4000f8e00ff */
[----:B------:R-:W-:Y:S02]  /*4180*/  UIMAD.WIDE.U32 UR26, UR14, UR48, URZ ;  /* 0x000000300e1a72a5 */ /* 0x000fe4000f8e00ff */
[----:B------:R-:W-:Y:S02]  /*4190*/  USEL UR4, UR30, UR38, !UP5 ;  /* 0x000000261e047287 */ /* 0x000fe4000e800000 */
[----:B------:R-:W-:Y:S02]  /*41a0*/  USEL UR7, UR31, UR39, !UP6 ;  /* 0x000000271f077287 */ /* 0x000fe4000f000000 */
[----:B------:R-:W-:Y:S02]  /*41b0*/  UIMAD.WIDE.U32 UR8, UR4, UR22, URZ ;  /* 0x00000016040872a5 */ /* 0x000fe4000f8e00ff */
[----:B------:R-:W-:Y:S01]  /*41c0*/  UIMAD.WIDE.U32 UR10, UR7, UR22, URZ ;  /* 0x00000016070a72a5 */ /* 0x000fe2000f8e00ff */
[----:B------:R-:W-:Y:S02]  /*41d0*/  UMOV UR5, UR19 ;  /* 0x0000001300057c82 */ /* 0x000fe40008000000 */
[----:B------:R-:W-:Y:S03]  /*41e0*/  USHF.R.U32.HI UR6, URZ, UR40, UR5 ;  /* 0x00000028ff067299 */ /* 0x000fe60008011605 */
[----:B------:R-:W-:Y:S01]  /*41f0*/  UMOV UR5, UR27 ;  /* 0x0000001b00057c82 */ /* 0x000fe20008000000 */
[----:B------:R-:W-:Y:S02]  /*4200*/  USEL UR6, UR13, UR6, !UP5 ;  /* 0x000000060d067287 */ /* 0x000fe4000e800000 */
[----:B------:R-:W-:Y:S03]  /*4210*/  USHF.R.U32.HI UR12, URZ, UR49, UR5 ;  /* 0x00000031ff0c7299 */ /* 0x000fe60008011605 */
[----:B------:R-:W-:Y:S02]  /*4220*/  UMOV UR5, UR9 ;  /* 0x0000000900057c82 */ /* 0x000fe40008000000 */
[----:B------:R-:W-:Y:S03]  /*4230*/  @UP4 USHF.R.U32.HI UR4, URZ, UR23, UR5 ;  /* 0x00000017ff044299 */ /* 0x000fe60008011605 */
[----:B------:R-:W-:Y:S01]  /*4240*/  UMOV UR5, UR11 ;  /* 0x0000000b00057c82 */ /* 0x000fe20008000000 */
[----:B------:R-:W-:Y:S02]  /*4250*/  UIMAD UR4, UR42, UR4, URZ ;  /* 0x000000042a0472a4 */ /* 0x000fe4000f8e02ff */
[----:B------:R-:W-:Y:S02]  /*4260*/  @UP4 USHF.R.U32.HI UR7, URZ, UR23, UR5 ;  /* 0x00000017ff074299 */ /* 0x000fe40008011605 */
[----:B------:R-:W-:Y:S02]  /*4270*/  UIMAD.WIDE.U32 UR10, UR6, UR22, URZ ;  /* 0x00000016060a72a5 */ /* 0x000fe4000f8e00ff */
[----:B------:R-:W-:Y:S02]  /*4280*/  USEL UR5, UR14, UR12, !UP6 ;  /* 0x0000000c0e057287 */ /* 0x000fe4000f000000 */
[----:B------:R-:W-:Y:S02]  /*4290*/  UIMAD UR8, UR42, UR7, URZ ;  /* 0x000000072a0872a4 */ /* 0x000fe4000f8e02ff */
[----:B------:R-:W-:Y:S03]  /*42a0*/  UISETP.GE.AND UP0, UPT, UR6, UR4, UPT ;  /* 0x000000040600728c */ /* 0x000fe6000bf06270 */
[----:B------:R-:W-:Y:S01]  /*42b0*/  UMOV UR4, UR11 ;  /* 0x0000000b00047c82 */ /* 0x000fe20008000000 */
[----:B------:R-:W-:Y:S02]  /*42c0*/  UISETP.GE.OR UP0, UPT, UR5, UR8, UP0 ;  /* 0x000000080500728c */ /* 0x000fe40008706670 */
[----:B------:R-:W-:Y:S02]  /*42d0*/  USHF.R.U32.HI UR4, URZ, UR23, UR4 ;  /* 0x00000017ff047299 */ /* 0x000fe40008011604 */
[----:B------:R-:W-:Y:S02]  /*42e0*/  UIMAD.WIDE.U32 UR8, UR5, UR22, URZ ;  /* 0x00000016050872a5 */ /* 0x000fe4000f8e00ff */
[----:B------:R-:W-:Y:S04]  /*42f0*/  USEL UR10, UR6, UR4, !UP4 ;  /* 0x00000004060a7287 */ /* 0x000fe8000e000000 */
[----:B------:R-:W-:Y:S01]  /*4300*/  UIADD3 UR11, UPT, UPT, -UR10, URZ, URZ ;  /* 0x000000ff0a0b7290 */ /* 0x000fe2000fffe1ff */
[----:B------:R-:W-:Y:S02]  /*4310*/  @!UP0 UMOV UR4, UR9 ;  /* 0x0000000900048c82 */ /* 0x000fe40008000000 */
[----:B------:R-:W-:Y:S02]  /*4320*/  @!UP0 USHF.R.U32.HI UR4, URZ, UR23, UR4 ;  /* 0x00000017ff048299 */ /* 0x000fe40008011604 */
[----:B------:R-:W-:Y:S02]  /*4330*/  UIMAD UR8, UR42, UR11, UR6 ;  /* 0x0000000b2a0872a4 */ /* 0x000fe4000f8e0206 */
[----:B------:R-:W-:Y:S04]  /*4340*/  @!UP0 USEL UR4, UR5, UR4, !UP4 ;  /* 0x0000000405048287 */ /* 0x000fe8000e000000 */
[----:B------:R-:W-:Y:S02]  /*4350*/  @!UP0 UIMAD UR8, UR7, UR8, UR4 ;  /* 0x00000008070882a4 */ /* 0x000fe4000f8e0204 */
[----:B------:R-:W-:Y:S02]  /*4360*/  @!UP0 UIADD3 UR9, UPT, UPT, UR10, -UR4, URZ ;  /* 0x800000040a098290 */ /* 0x000fe4000fffe0ff */
[----:B------:R-:W-:Y:S02]  /*4370*/  UIADD3 UR4, UPT, UPT, -UR5, URZ, URZ ;  /* 0x000000ff05047290 */ /* 0x000fe4000fffe1ff */
[----:B------:R-:W-:Y:S02]  /*4380*/  UIADD3 UR7, UPT, UPT, -UR6, URZ, URZ ;  /* 0x000000ff06077290 */ /* 0x000fe4000fffe1ff */
[----:B------:R-:W-:Y:S02]  /*4390*/  @!UP0 UIMAD UR6, UR9, UR42, UR5 ;  /* 0x0000002a090682a4 */ /* 0x000fe4000f8e0205 */
[----:B------:R-:W-:Y:S02]  /*43a0*/  UIMAD UR14, UR15, UR4, UR14 ;  /* 0x000000040f0e72a4 */ /* 0x000fe4000f8e020e */
[----:B------:R-:W-:Y:S01]  /*43b0*/  UIMAD UR13, UR50, UR7, UR13 ;  /* 0x00000007320d72a4 */ /* 0x000fe2000f8e020d */
[----:B------:R-:W-:Y:S02]  /*43c0*/  @!UP0 UMOV UR5, UR8 ;  /* 0x0000000800058c82 */ /* 0x000fe40008000000 */
[----:B------:R-:W-:Y:S02]  /*43d0*/  UIMAD UR14, UR5, UR15, UR14 ;  /* 0x0000000f050e72a4 */ /* 0x000fe4000f8e020e */
[----:B------:R-:W-:Y:S11]  /*43e0*/  UIMAD UR13, UR6, UR50, UR13 ;  /* 0x00000032060d72a4 */ /* 0x000ff6000f8e020d */
[----:B------:R-:W-:Y:S01]  /*43f0*/  @!UPT UIADD3 URZ, UPT, UPT, URZ, URZ, URZ ;  /* 0x000000fffffff290 */ /* 0x000fe2000fffe0ff */
.L_x_76:
[----:B------:R-:W2:Y:S01]  /*4400*/  @!UP2 LDCU.128 UR8, c[0x0][0xb10] ;  /* 0x00016200ff08a7ac */ /* 0x000ea20008000c00 */
[C---:B----4-:R-:W-:Y:S02]  /*4410*/  ISETP.NE.U32.AND P1, PT, R4.reuse, RZ, PT ;  /* 0x000000ff0400720c */ /* 0x050fe40003f25070 */
[----:B------:R-:W-:Y:S02]  /*4420*/  ISETP.NE.U32.AND P0, PT, R4, RZ, PT ;  /* 0x000000ff0400720c */ /* 0x000fe40003f05070 */
[C---:B------:R-:W-:Y:S02]  /*4430*/  ISETP.NE.AND.EX P1, PT, R5.reuse, RZ, PT, P1 ;  /* 0x000000ff0500720c */ /* 0x040fe40003f25310 */
[----:B------:R-:W-:Y:S01]  /*4440*/  ISETP.NE.AND.EX P0, PT, R5, RZ, PT, P0 ;  /* 0x000000ff0500720c */ /* 0x000fe20003f05300 */
[----:B------:R-:W3:Y:S01]  /*4450*/  @!UP2 LDCU UR5, c[0x0][0xb0c] ;  /* 0x00016180ff05a7ac */ /* 0x000ee20008000800 */
[----:B------:R-:W-:Y:S01]  /*4460*/  SHF.L.U32 R9, R15, 0x1f, RZ ;  /* 0x0000001f0f097819 */ /* 0x000fe200000006ff */
[----:B------:R-:W-:Y:S02]  /*4470*/  USHF.L.U32 UR35, UR16, 0x6, URZ ;  /* 0x0000000610237899 */ /* 0x000fe400080006ff */
[----:B------:R-:W-:Y:S02]  /*4480*/  USHF.L.U32 UR34, UR20, 0x8, URZ ;  /* 0x0000000814227899 */ /* 0x000fe400080006ff */
[----:B--2---:R-:W-:Y:S07]  /*4490*/  UIMAD.WIDE.U32 UR6, UR14, UR8, URZ ;  /* 0x000000080e0672a5 */ /* 0x004fee000f8e00ff */
[----:B------:R-:W-:Y:S01]  /*44a0*/  @!UP2 UMOV UR4, UR7 ;  /* 0x000000070004ac82 */ /* 0x000fe20008000000 */
[----:B---3--:R-:W-:Y:S02]  /*44b0*/  @!UP2 UISETP.NE.AND UP0, UPT, UR5, 0x1, UPT ;  /* 0x000000010500a88c */ /* 0x008fe4000bf05270 */
[----:B------:R-:W-:Y:S02]  /*44c0*/  @!UP2 USHF.R.U32.HI UR4, URZ, UR9, UR4 ;  /* 0x00000009ff04a299 */ /* 0x000fe40008011604 */
[----:B------:R-:W-:Y:S02]  /*44d0*/  UIMAD.WIDE.U32 UR6, UR13, UR11, URZ ;  /* 0x0000000b0d0672a5 */ /* 0x000fe4000f8e00ff */
[----:B------:R-:W-:Y:S02]  /*44e0*/  @!UP2 USEL UR8, UR14, UR4, !UP0 ;  /* 0x000000040e08a287 */ /* 0x000fe4000c000000 */
[----:B------:R-:W-:Y:S03]  /*44f0*/  @!UP2 UISETP.NE.AND UP0, UPT, UR10, 0x1, UPT ;  /* 0x000000010a00a88c */ /* 0x000fe6000bf05270 */
[----:B------:R-:W-:Y:S02]  /*4500*/  @!UP2 UMOV UR6, UR7 ;  /* 0x000000070006ac82 */ /* 0x000fe40008000000 */
[----:B------:R-:W2:Y:S02]  /*4510*/  @!UP2 LDCU UR4, c[0x0][0xb20] ;  /* 0x00016400ff04a7ac */ /* 0x000ea40008000800 */
[----:B--2---:R-:W-:Y:S04]  /*4520*/  @!UP2 USHF.R.U32.HI UR6, URZ, UR4, UR6 ;  /* 0x00000004ff06a299 */ /* 0x004fe80008011606 */
[----:B------:R-:W-:Y:S04]  /*4530*/  @!UP2 USEL UR6, UR13, UR6, !UP0 ;  /* 0x000000060d06a287 */ /* 0x000fe8000c000000 */
[----:B------:R-:W-:Y:S02]  /*4540*/  @!UP2 UIADD3 UR4, UPT, UPT, -UR8, UR6, URZ ;  /* 0x000000060804a290 */ /* 0x000fe4000fffe1ff */
[----:B------:R-:W-:Y:S02]  /*4550*/  @!UP2 UIADD3 UR6, UPT, UPT, UR8, -UR6, URZ ;  /* 0x800000060806a290 */ /* 0x000fe4000fffe0ff */
[----:B------:R-:W-:Y:S02]  /*4560*/  @!UP2 UIMAD UR14, UR4, UR5, UR14 ;  /* 0x00000005040ea2a4 */ /* 0x000fe4000f8e020e */
[----:B------:R-:W-:Y:S01]  /*4570*/  @!UP2 UIMAD UR13, UR6, UR10, UR13 ;  /* 0x0000000a060da2a4 */ /* 0x000fe2000f8e020d */
[----:B------:R-:W-:Y:S11]  /*4580*/  BRA.U UP3, `(.L_x_77) ;  /* 0x0000000103107547 */ /* 0x000ff6000b800000 */
[----:B------:R-:W-:Y:S04]  /*4590*/  MOV R6, UR43 ;  /* 0x0000002b00067c02 */ /* 0x000fe80008000f00 */
[----:B------:R-:W-:Y:S04]  /*45a0*/  SHF.L.U32 R6, R6, 0x1f, RZ ;  /* 0x0000001f06067819 */ /* 0x000fe800000006ff */
[----:B------:R-:W2:Y:S02]  /*45b0*/  SYNCS.PHASECHK.TRANS64.TRYWAIT P2, [UR21+0x88], R6 ;  /* 0x00008806ff0075a7 */ /* 0x000ea40008041115 */
[----:B--2---:R-:W-:Y:S05]  /*45c0*/  @!P2 BRA `(.L_x_78) ;  /* 0x0000005400e0a947 */ /* 0x004fea0003800000 */
.L_x_77:
[----:B------:R-:W-:Y:S05]  /*45d0*/  @!P1 BRA `(.L_x_79) ;  /* 0x0000000000309947 */ /* 0x000fea0003800000 */
[----:B------:R-:W-:Y:S01]  /*45e0*/  ISETP.NE.U32.AND P1, PT, R2, RZ, PT ;  /* 0x000000ff0200720c */ /* 0x000fe20003f25070 */
[----:B------:R-:W2:Y:S01]  /*45f0*/  LDCU.64 UR4, c[0x0][0x358] ;  /* 0x00006b00ff0477ac */ /* 0x000ea20008000a00 */
[----:B------:R-:W-:Y:S02]  /*4600*/  IMAD.MOV.U32 R74, RZ, RZ, 0x1 ;  /* 0x00000001ff4a7424 */ /* 0x000fe400078e00ff */
[----:B------:R-:W-:Y:S11]  /*4610*/  ISETP.NE.AND.EX P1, PT, R3, RZ, PT, P1 ;  /* 0x000000ff0300720c */ /* 0x000ff60003f25310 */
[----:B------:R-:W-:Y:S02]  /*4620*/  @!UPT UIADD3 URZ, UPT, UPT, URZ, URZ, URZ ;  /* 0x000000fffffff290 */ /* 0x000fe4000fffe0ff */
[----:B------:R-:W3:Y:S01]  /*4630*/  @P1 LDC.64 R10, c[0x0][0x888] ;  /* 0x00022200ff0a1b82 */ /* 0x000ee20000000a00 */
[----:B-1----:R-:W-:Y:S04]  /*4640*/  @P1 IMAD R0, R4, UR36, RZ ;  /* 0x0000002404001c24 */ /* 0x002fe8000f8e02ff */
[----:B---3--:R-:W-:Y:S04]  /*4650*/  @P1 IMAD.WIDE R10, R0, 0x4, R10 ;  /* 0x00000004000a1825 */ /* 0x008fe800078e020a */
[----:B------:R-:W-:Y:S01]  /*4660*/  HFMA2 R0, -RZ, RZ, 0, 5.9604644775390625e-08 ;  /* 0x00000001ff007431 */ /* 0x000fe200000001ff */
[----:B--2--5:R2:W5:Y:S04]  /*4670*/  @P1 LDG.E R40, desc[UR4][R10.64] ;  /* 0x000000040a281981 */ /* 0x024568000c1e1900 */
[----:B------:R-:W-:Y:S01]  /*4680*/  @!P1 PRMT R74, R0, 0x7610, R74 ;  /* 0x00007610004a9816 */ /* 0x000fe2000000004a */
[----:B--2---:R-:W3:Y:S06]  /*4690*/  @!P1 LDC R40, c[0x0][0x880] ;  /* 0x00022000ff289b82 */ /* 0x004eec0000000800 */
.L_x_79:
[----:B---3-5:R-:W-:Y:S01]  /*46a0*/  @!P0 ISETP.EQ.AND P1, PT, R40, RZ, PT ;  /* 0x000000ff2800820c */ /* 0x028fe20003f22270 */
[----:B------:R-:W-:Y:S01]  /*46b0*/  @!UPT UIADD3 URZ, UPT, UPT, URZ, URZ, URZ ;  /* 0x000000fffffff290 */ /* 0x000fe2000fffe0ff */
[----:B------:R-:W-:Y:S11]  /*46c0*/  @!P0 BRA `(.L_x_80) ;  /* 0x0000000000188947 */ /* 0x000ff60003800000 */
[----:B------:R-:W-:Y:S02]  /*46d0*/  LOP3.LUT P0, RZ, R74, 0xff, RZ, 0xc0, !PT ;  /* 0x000000ff4aff7812 */ /* 0x000fe4000780c0ff */
[----:B------:R-:W-:Y:S04]  /*46e0*/  ISETP.NE.U32.AND P1, PT, R2, RZ, PT ;  /* 0x000000ff0200720c */ /* 0x000fe80003f25070 */
[----:B------:R-:W-:Y:S04]  /*46f0*/  ISETP.NE.AND.EX P1, PT, R3, RZ, PT, P1 ;  /* 0x000000ff0300720c */ /* 0x000fe80003f25310 */
[----:B------:R-:W-:Y:S03]  /*4700*/  PLOP3.LUT P1, PT, P1, PT, PT, 0x8, 0x80 ;  /* 0x000000000080781c */ /* 0x000fe60000f2e170 */
[----:B------:R-:W-:Y:S11]  /*4710*/  @P0 ISETP.EQ.AND P1, PT, R40, RZ, PT ;  /* 0x000000ff2800020c */ /* 0x000ff60003f22270 */
[----:B------:R-:W-:Y:S02]  /*4720*/  @!UPT UIADD3 URZ, UPT, UPT, URZ, URZ, URZ ;  /* 0x000000fffffff290 */ /* 0x000fe4000fffe0ff */
.L_x_80:
[----:B------:R-:W2:Y:S01]  /*4730*/  SYNCS.PHASECHK.TRANS64.TRYWAIT P2, [UR21+0x60], R9 ;  /* 0x00006009ff0075a7 */ /* 0x000ea20008041115 */
[----:B------:R-:W-:Y:S04]  /*4740*/  ELECT P0, URZ, PT ;  /* 0x0000000000ff782f */ /* 0x000fe80003800000 */
[----:B------:R-:W-:Y:S11]  /*4750*/  PLOP3.LUT P1, PT, P1, P0, PT, 0xf2, 0x2f ;  /* 0x00000000002f781c */ /* 0x000ff60000f21e72 */
[----:B------:R-:W-:Y:S02]  /*4760*/  @!UPT UIADD3 URZ, UPT, UPT, URZ, URZ, URZ ;  /* 0x000000fffffff290 */ /* 0x000fe4000fffe0ff */
[----:B------:R-:W-:Y:S05]  /*4770*/  @!P1 IADD3 R8, P0, PT, R16, 0x580, RZ ;  /* 0x0000058010089810 */ /* 0x000fea0007f1e0ff */
[----:B-1----:R-:W-:Y:S01]  /*4780*/  @!P1 IMAD.X R6, RZ, RZ, R17, P0 ;  /* 0x000000ffff069224 */ /* 0x002fe200000e0611 */
[----:B--2---:R-:W-:Y:S07]  /*4790*/  @!P2 BRA `(.L_x_81) ;  /* 0x000000540084a947 */ /* 0x004fee0003800000 */
.L_x_162:
[----:B------:R-:W-:Y:S01]  /*47a0*/  @!P1 R2UR UR5, R8 ;  /* 0x00000000080592ca */ /* 0x000fe200000e0000 */
[----:B------:R-:W-:Y:S01]  /*47b0*/  VOTEU.ALL UP0, P1 ;  /* 0x0000000000ff7886 */ /* 0x000fe20000800000 */
[----:B------:R-:W-:Y:S01]  /*47c0*/  @!P1 R2UR UR4, R6 ;  /* 0x00000000060492ca */ /* 0x000fe200000e0000 */
[----:B-1----:R-:W-:Y:S01]  /*47d0*/  @!P1 IMAD.MOV.U32 R0, RZ, RZ, 0x1000 ;  /* 0x00001000ff009424 */ /* 0x002fe200078e00ff */
[----:B------:R-:W-:Y:S01]  /*47e0*/  UMOV UR8, 0x0 ;  /* 0x0000000000087882 */ /* 0x000fe20000000000 */
[----:B------:R-:W-:Y:S01]  /*47f0*/  UMOV UR9, 0x10000000 ;  /* 0x1000000000097882 */ /* 0x000fe20000000000 */
[----:B------:R-:W-:Y:S01]  /*4800*/  @!UP0 UIADD3 UR32, UPT, UPT, UR21, 0x200, URZ ;  /* 0x0000020015208890 */ /* 0x000fe2000fffe0ff */
[----:B------:R-:W-:Y:S01]  /*4810*/  @!P1 IADD3 R8, P0, PT, R16, 0x580, RZ ;  /* 0x0000058010089810 */ /* 0x000fe20007f1e0ff */
[----:B------:R-:W-:Y:S01]  /*4820*/  VOTEU.ALL UP0, P1 ;  /* 0x0000000000ff7886 */ /* 0x000fe20000800000 */
[----:B------:R-:W-:Y:S03]  /*4830*/  UPRMT UR6, UR45, 0x654, UR33 ;  /* 0x000006542d067896 */ /* 0x000fe60008000021 */
[----:B------:R-:W-:Y:S02]  /*4840*/  @!P1 IMAD.X R6, RZ, RZ, R17, P0 ;  /* 0x000000ffff069224 */ /* 0x000fe400000e0611 */
[----:B------:R-:W-:Y:S02]  /*4850*/  IMAD.U32 R10, RZ, RZ, UR5 ;  /* 0x00000005ff0a7e24 */ /* 0x000fe4000f8e00ff */
[----:B------:R-:W-:Y:S03]  /*4860*/  IMAD.U32 R11, RZ, RZ, UR4 ;  /* 0x00000004ff0b7e24 */ /* 0x000fe6000f8e00ff */
[----:B------:R-:W-:Y:S02]  /*4870*/  @!P1 R2UR UR4, R10 ;  /* 0x000000000a0492ca */ /* 0x000fe400000e0000 */
[----:B------:R-:W-:Y:S11]  /*4880*/  @!P1 R2UR UR5, R11 ;  /* 0x000000000b0592ca */ /* 0x000ff600000e0000 */
[----:B------:R-:W-:Y:S02]  /*4890*/  @!UPT UIADD3 URZ, UPT, UPT, URZ, URZ, URZ ;  /* 0x000000fffffff290 */ /* 0x000fe4000fffe0ff */
[----:B------:R1:W-:Y:S01]  /*48a0*/  @!UP0 UTMALDG.3D [UR32], [UR4], desc[UR8] ;  /* 0x00000820040085b4 */ /* 0x0003e20008011000 */
[----:B------:R1:W-:Y:S01]  /*48b0*/  @!P1 SYNCS.ARRIVE.TRANS64.RED.A0TR RZ, [UR21+0x40], R0 ;  /* 0x00004000ffff99a7 */ /* 0x0003e20008300415 */
[----:B------:R-:W-:Y:S01]  /*48c0*/  SYNCS.ARRIVE.TRANS64.RED.A1T0 RZ, [UR6], RZ ;  /* 0x000000ffffff79a7 */ /* 0x000fe20008100406 */
[----:B------:R-:W2:Y:S02]  /*48d0*/  SYNCS.PHASECHK.TRANS64.TRYWAIT P2, [UR21+0x68], R9 ;  /* 0x00006809ff0075a7 */ /* 0x000ea40008041115 */
[----:B-12---:R-:W-:Y:S05]  /*48e0*/  @!P2 BRA `(.L_x_82) ;  /* 0x000000540048a947 */ /* 0x006fea0003800000 */
.L_x_164:
        /* <DEDUP_REMOVED lines=8> */
[----:B------:R-:W-:Y:S01]  /*4970*/  @!UP0 UIADD3 UR24, UPT, UPT, UR21, 0x1200, URZ ;  /* 0x0000120015188890 */ /* 0x000fe2000fffe0ff */
[----:B------:R-:W-:Y:S01]  /*4980*/  VOTEU.ALL UP0, P1 ;  /* 0x0000000000ff7886 */ /* 0x000fe20000800000 */
[----:B------:R-:W-:Y:S01]  /*4990*/  UMOV UR27, UR35 ;  /* 0x00000023001b7c82 */ /* 0x000fe20008000000 */
[----:B------:R-:W-:Y:S02]  /*49a0*/  UMOV UR28, UR36 ;  /* 0x00000024001c7c82 */ /* 0x000fe40008000000 */
[----:B------:R-:W-:Y:S01]  /*49b0*/  IMAD.U32 R10, RZ, RZ, UR5 ;  /* 0x00000005ff0a7e24 */ /* 0x000fe2000f8e00ff */
[----:B------:R-:W-:Y:S01]  /*49c0*/  UPRMT UR6, UR45, 0x654, UR25 ;  /* 0x000006542d067896 */ /* 0x000fe20008000019 */
[----:B------:R-:W-:Y:S02]  /*49d0*/  IMAD.U32 R11, RZ, RZ, UR4 ;  /* 0x00000004ff0b7e24 */ /* 0x000fe4000f8e00ff */
[----:B------:R-:W-:Y:S01]  /*49e0*/  @!P1 IMAD.X R6, RZ, RZ, R17, P0 ;  /* 0x000000ffff069224 */ /* 0x000fe200000e0611 */
        /* <DEDUP_REMOVED lines=8> */
.L_x_166:
[----:B------:R-:W-:Y:S01]  /*4a70*/  @!P1 R2UR UR5, R8 ;  /* 0x00000000080592ca */ /* 0x000fe200000e0000 */
[----:B------:R-:W-:Y:S01]  /*4a80*/  VOTEU.ALL UP0, P1 ;  /* 0x0000000000ff7886 */ /* 0x000fe20000800000 */
[----:B------:R-:W-:Y:S01]  /*4a90*/  @!P1 R2UR UR4, R6 ;  /* 0x00000000060492ca */ /* 0x000fe200000e0000 */
[----:B-1----:R-:W-:Y:S01]  /*4aa0*/  @!P1 IMAD.MOV.U32 R0, RZ, RZ, 0x1000 ;  /* 0x00001000ff009424 */ /* 0x002fe200078e00ff */
[----:B------:R-:W-:Y:S01]  /*4ab0*/  UMOV UR8, 0x0 ;  /* 0x0000000000087882 */ /* 0x000fe20000000000 */
[----:B------:R-:W-:Y:S01]  /*4ac0*/  UMOV UR9, 0x10000000 ;  /* 0x1000000000097882 */ /* 0x000fe20000000000 */
[----:B------:R-:W-:Y:S01]  /*4ad0*/  @!UP0 UIADD3 UR18, UPT, UPT, UR34, 0x80, URZ ;  /* 0x0000008022128890 */ /* 0x000fe2000fffe0ff */
[----:B------:R-:W-:Y:S01]  /*4ae0*/  VIADD R14, R14, 0x1 ;  /* 0x000000010e0e7836 */ /* 0x000fe20000000000 */
[----:B------:R-:W-:Y:S01]  /*4af0*/  @!UP0 UIADD3 UR16, UPT, UPT, UR21, 0x2200, URZ ;  /* 0x0000220015108890 */ /* 0x000fe2000fffe0ff */
[----:B------:R-:W-:Y:S01]  /*4b00*/  VOTEU.ALL UP0, P1 ;  /* 0x0000000000ff7886 */ /* 0x000fe20000800000 */
[----:B------:R-:W-:Y:S01]  /*4b10*/  UMOV UR19, UR35 ;  /* 0x0000002300137c82 */ /* 0x000fe20008000000 */
[----:B------:R-:W-:Y:S02]  /*4b20*/  UMOV UR20, UR36 ;  /* 0x0000002400147c82 */ /* 0x000fe40008000000 */
[----:B------:R-:W-:Y:S01]  /*4b30*/  IMAD.U32 R10, RZ, RZ, UR5 ;  /* 0x00000005ff0a7e24 */ /* 0x000fe2000f8e00ff */
[----:B------:R-:W-:Y:S01]  /*4b40*/  UPRMT UR6, UR45, 0x654, UR17 ;  /* 0x000006542d067896 */ /* 0x000fe20008000011 */
        /* <DEDUP_REMOVED lines=9> */
.L_x_168:
[----:B------:R-:W-:Y:S01]  /*4be0*/  @!P1 IADD3 R6, P0, PT, R16, 0x580, RZ ;  /* 0x0000058010069810 */ /* 0x000fe20007f1e0ff */
[----:B------:R-:W-:Y:S01]  /*4bf0*/  VOTEU.ALL UP0, P1 ;  /* 0x0000000000ff7886 */ /* 0x000fe20000800000 */
[----:B------:R-:W-:Y:S01]  /*4c00*/  UMOV UR6, 0x0 ;  /* 0x0000000000067882 */ /* 0x000fe20000000000 */
[----:B------:R-:W-:Y:S01]  /*4c10*/  UMOV UR7, 0x10000000 ;  /* 0x1000000000077882 */ /* 0x000fe20000000000 */
[----:B------:R-:W-:Y:S01]  /*4c20*/  @!P1 R2UR UR5, R6 ;  /* 0x00000000060592ca */ /* 0x000fe200000e0000 */
[----:B-1----:R-:W-:Y:S01]  /*4c30*/  @!P1 IMAD.X R0, RZ, RZ, R17, P0 ;  /* 0x000000ffff009224 */ /* 0x002fe200000e0611 */
[----:B------:R-:W-:Y:S01]  /*4c40*/  @!UP0 UIADD3 UR10, UPT, UPT, UR34, 0xc0, URZ ;  /* 0x000000c0220a8890 */ /* 0x000fe2000fffe0ff */
[----:B------:R-:W-:Y:S01]  /*4c50*/  R2UR UR18, R76 ;  /* 0x000000004c1272ca */ /* 0x000fe200000e0000 */
[----:B------:R-:W-:Y:S01]  /*4c60*/  @!UP0 UIADD3 UR8, UPT, UPT, UR21, 0x3200, URZ ;  /* 0x0000320015088890 */ /* 0x000fe2000fffe0ff */
[----:B------:R-:W-:Y:S01]  /*4c70*/  R2UR UR16, R77 ;  /* 0x000000004d1072ca */ /* 0x000fe200000e0000 */
[----:B------:R-:W-:Y:S01]  /*4c80*/  @!UP0 UIADD3 UR9, UPT, UPT, UR21, 0x58, URZ ;  /* 0x0000005815098890 */ /* 0x000fe2000fffe0ff */
[----:B------:R-:W-:Y:S01]  /*4c90*/  @!P1 R2UR UR4, R0 ;  /* 0x00000000000492ca */ /* 0x000fe200000e0000 */
[----:B------:R-:W-:Y:S01]  /*4ca0*/  VOTEU.ALL UP0, P1 ;  /* 0x0000000000ff7886 */ /* 0x000fe20000800000 */
[----:B------:R-:W-:Y:S01]  /*4cb0*/  UMOV UR11, UR35 ;  /* 0x00000023000b7c82 */ /* 0x000fe20008000000 */
[----:B------:R-:W-:Y:S01]  /*4cc0*/  UMOV UR12, UR36 ;  /* 0x00000024000c7c82 */ /* 0x000fe20008000000 */
[C---:B------:R-:W-:Y:S01]  /*4cd0*/  ISETP.NE.AND P0, PT, R14.reuse, 0x2, PT ;  /* 0x000000020e00780c */ /* 0x040fe20003f05270 */
[----:B------:R-:W-:Y:S01]  /*4ce0*/  UPLOP3.LUT UP3, UPT, UPT, UPT, UPT, 0x80, 0x8 ;  /* 0x000000000008789c */ /* 0x000fe20003f6f070 */
[----:B------:R-:W-:Y:S01]  /*4cf0*/  IMAD.U32 R8, RZ, RZ, UR5 ;  /* 0x00000005ff087e24 */ /* 0x000fe2000f8e00ff */
[----:B------:R-:W-:Y:S01]  /*4d00*/  LOP3.LUT R15, R15, 0x1, RZ, 0x3c, !PT ;  /* 0x000000010f0f7812 */ /* 0x000fe200078e3cff */
[----:B------:R-:W-:Y:S01]  /*4d10*/  UMOV UR36, UR29 ;  /* 0x0000001d00247c82 */ /* 0x000fe20008000000 */
[----:B------:R-:W-:Y:S01]  /*4d20*/  SEL R0, RZ, 0x1, P0 ;  /* 0x00000001ff007807 */ /* 0x000fe20000000000 */
[----:B------:R-:W-:Y:S01]  /*4d30*/  UIADD3 UR20, UPT, UPT, UR13, UR18, URZ ;  /* 0x000000120d147290 */ /* 0x000fe2000fffe0ff */
[----:B------:R-:W-:Y:S01]  /*4d40*/  SEL R14, R14, RZ, P0 ;  /* 0x000000ff0e0e7207 */ /* 0x000fe20000000000 */
[----:B------:R-:W-:Y:S01]  /*4d50*/  UIADD3 UR16, UPT, UPT, UR14, UR16, URZ ;  /* 0x000000100e107290 */ /* 0x000fe2000fffe0ff */
[----:B------:R-:W-:Y:S01]  /*4d60*/  IMAD.U32 R9, RZ, RZ, UR4 ;  /* 0x00000004ff097e24 */ /* 0x000fe2000f8e00ff */
[----:B------:R-:W-:Y:S02]  /*4d70*/  @!P1 R2UR UR4, R8 ;  /* 0x00000000080492ca */ /* 0x000fe400000e0000 */
[----:B------:R-:W-:Y:S02]  /*4d80*/  LOP3.LUT R13, R13, R0, RZ, 0x3c, !PT ;  /* 0x000000000d0d7212 */ /* 0x000fe400078e3cff */
[----:B------:R-:W-:Y:S11]  /*4d90*/  @!P1 R2UR UR5, R9 ;  /* 0x00000000090592ca */ /* 0x000ff600000e0000 */
[----:B------:R-:W-:Y:S02]  /*4da0*/  @!UPT UIADD3 URZ, UPT, UPT, URZ, URZ, URZ ;  /* 0x000000fffffff290 */ /* 0x000fe4000fffe0ff */
[----:B------:R2:W-:Y:S01]  /*4db0*/  @!UP0 UTMALDG.3D [UR8], [UR4], desc[UR6] ;  /* 0x00000608040085b4 */ /* 0x0005e20008011000 */
[----:B------:R2:W-:Y:S01]  /*4dc0*/  @!P1 SYNCS.ARRIVE.TRANS64.RED.A0TR RZ, [UR21+0x58], R7 ;  /* 0x00005807ffff99a7 */ /* 0x0005e20008300415 */
[----:B------:R-:W-:Y:S01]  /*4dd0*/  SYNCS.ARRIVE.TRANS64.RED.A1T0 RZ, [UR37], RZ ;  /* 0x000000ffffff79a7 */ /* 0x000fe20008100425 */
[----:B------:R-:W-:Y:S05]  /*4de0*/  BRA.U UP1, `(.L_x_85) ;  /* 0xfffffff101647547 */ /* 0x000fea000b83ffff */
[----:B------:R-:W-:-:S04]  /*4df0*/  SHF.L.U32 R2, R15, 0x1f, RZ ;  /* 0x0000001f0f027819 */ /* 0x000fc800000006ff */
[----:B------:R-:W1:Y:S02]  /*4e00*/  SYNCS.PHASECHK.TRANS64.TRYWAIT P0, [UR21+0x60], R2 ;  /* 0x00006002ff0075a7 */ /* 0x000e640008001115 */
[----:B-1----:R-:W-:Y:S05]  /*4e10*/  @!P0 BRA `(.L_x_86) ;  /* 0x0000005000448947 */ /* 0x002fea0003800000 */
.L_x_170:
[----:B------:R-:W3:Y:S02]  /*4e20*/  SYNCS.PHASECHK.TRANS64.TRYWAIT P0, [UR21+0x68], R2 ;  /* 0x00006802ff0075a7 */ /* 0x000ee40008001115 */
[----:B---3--:R-:W-:Y:S05]  /*4e30*/  @!P0 BRA `(.L_x_87) ;  /* 0x0000005000548947 */ /* 0x008fea0003800000 */
.L_x_172:
[----:B------:R-:W3:Y:S02]  /*4e40*/  SYNCS.PHASECHK.TRANS64.TRYWAIT P0, [UR21+0x70], R2 ;  /* 0x00007002ff0075a7 */ /* 0x000ee40008001115 */
[----:B---3--:R-:W-:Y:S05]  /*4e50*/  @!P0 BRA `(.L_x_88) ;  /* 0x0000005000648947 */ /* 0x008fea0003800000 */
.L_x_174:
[----:B-1----:R-:W-:-:S07]  /*4e60*/  MOV R0, UR21 ;  /* 0x0000001500007c02 */ /* 0x002fce0008000f00 */
.L_x_89:
[----:B-1----:R-:W-:-:S04]  /*4e70*/  SHF.L.U32 R2, R15, 0x1f, RZ ;  /* 0x0000001f0f027819 */ /* 0x002fc800000006ff */
[----:B------:R1:W3:Y:S03]  /*4e80*/  SYNCS.PHASECHK.TRANS64.TRYWAIT P0, [R0+URZ+0x78], R2 ;  /* 0x00007802000075a7 */ /* 0x0002e600080011ff */
[----:B---3--:R-:W-:Y:S05]  /*4e90*/  @!P0 NANOSLEEP.SYNCS 0x989680 ;  /* 0x009896800000895d */ /* 0x008fea0003900000 */
[----:B------:R-:W3:Y:S02]  /*4ea0*/  @!P0 SYNCS.PHASECHK.TRANS64 P0, [R0+URZ+0x78], R2 ;  /* 0x00007802000085a7 */ /* 0x000ee400080010ff */
[----:B--23--:R-:W-:Y:S05]  /*4eb0*/  @P0 EXIT ;  /* 0x000000000000094d */ /* 0x00cfea0003800000 */
[----:B------:R-:W-:Y:S05]  /*4ec0*/  BRA `(.L_x_89) ;  /* 0xfffffffc00e87947 */ /* 0x000fea000383ffff */
.L_x_74:
[----:B------:R-:W-:-:S06]  /*4ed0*/  UISETP.GE.AND UP0, UPT, UR17, 0x4, UPT ;  /* 0x000000041100788c */ /* 0x000fcc000bf06270 */
[----:B------:R-:W-:-:S13]  /*4ee0*/  PLOP3.LUT P0, PT, PT, PT, UP0, 0x80, 0x8 ;  /* 0x000000000008781c */ /* 0x000fda0003f0f008 */
[----:B------:R-:W-:Y:S05]  /*4ef0*/  @!P0 EXIT ;  /* 0x000000000000894d */ /* 0x000fea0003800000 */
[----:B------:R-:W-:Y:S01]  /*4f00*/  BAR.SYNC.DEFER_BLOCKING 0x6, 0xa0 ;  /* 0x0182800000007b1d */ /* 0x000fe20000010000 */
[C---:B------:R-:W-:Y:S01]  /*4f10*/  IMAD.SHL.U32 R7, R85.reuse, 0x40, RZ ;  /* 0x0000004055077824 */ /* 0x040fe200078e00ff */
[C---:B------:R-:W-:Y:S01]  /*4f20*/  LOP3.LUT R87, R85.reuse, 0x60, RZ, 0xc0, !PT ;  /* 0x0000006055577812 */ /* 0x040fe200078ec0ff */
[C---:B------:R-:W-:Y:S02]  /*4f30*/  IMAD.SHL.U32 R4, R85.reuse, 0x20, RZ ;  /* 0x0000002055047824 */ /* 0x040fe400078e00ff */
[----:B------:R-:W-:Y:S02]  /*4f40*/  HFMA2 R36, -RZ, RZ, 0, 0 ;  /* 0x00000000ff247431 */ /* 0x000fe400000001ff */
[----:B------:R-:W-:Y:S01]  /*4f50*/  IMAD.SHL.U32 R5, R85, 0x8, RZ ;  /* 0x0000000855057824 */ /* 0x000fe200078e00ff */
[----:B------:R-:W-:Y:S01]  /*4f60*/  UMOV UR44, 0x400 ;  /* 0x00000400002c7882 */ /* 0x000fe20000000000 */
[----:B------:R-:W1:Y:S01]  /*4f70*/  LDC.64 R72, c[0x0][0x8b0] ;  /* 0x00022c00ff487b82 */ /* 0x000e620000000a00 */
[----:B------:R-:W-:Y:S01]  /*4f80*/  ULEA UR44, UR45, UR44, 0x18 ;  /* 0x0000002c2d2c7291 */ /* 0x000fe2000f8ec0ff */
[----:B------:R-:W-:Y:S01]  /*4f90*/  LOP3.LUT R6, R7, 0x180, RZ, 0xc0, !PT ;  /* 0x0000018007067812 */ /* 0x000fe200078ec0ff */
[C---:B------:R-:W-:Y:S01]  /*4fa0*/  IMAD.U32 R37, R85.reuse, 0x10000, RZ ;  /* 0x0001000055257824 */ /* 0x040fe200078e00ff */
[----:B------:R-:W-:Y:S01]  /*4fb0*/  LOP3.LUT R4, R4, 0xc00, RZ, 0xc0, !PT ;  /* 0x00000c0004047812 */ /* 0x000fe200078ec0ff */
[----:B------:R-:W-:Y:S01]  /*4fc0*/  UIADD3 UR4, UPT, UPT, UR44, 0x4200, URZ ;  /* 0x000042002c047890 */ /* 0x000fe2000fffe0ff */
[----:B------:R-:W-:Y:S01]  /*4fd0*/  LOP3.LUT R5, R6, 0x30, R5, 0xf8, !PT ;  /* 0x0000003006057812 */ /* 0x000fe200078ef805 */
[----:B------:R-:W-:Y:S01]  /*4fe0*/  IMAD.SHL.U32 R6, R85, 0x2, RZ ;  /* 0x0000000255067824 */ /* 0x000fe200078e00ff */
[----:B------:R-:W2:Y:S01]  /*4ff0*/  LDC.64 R70, c[0x0][0x8a8] ;  /* 0x00022a00ff467b82 */ /* 0x000ea20000000a00 */
[----:B------:R-:W-:Y:S01]  /*5000*/  LOP3.LUT R4, R4, 0x40, R7, 0xf8, !PT ;  /* 0x0000004004047812 */ /* 0x000fe200078ef807 */
[----:B------:R-:W-:Y:S01]  /*5010*/  UIADD3 UR5, UPT, UPT, UR44, 0x200, URZ ;  /* 0x000002002c057890 */ /* 0x000fe2000fffe0ff */
[----:B------:R-:W-:Y:S01]  /*5020*/  LOP3.LUT R37, R37, 0x600000, RZ, 0xc0, !PT ;  /* 0x0060000025257812 */ /* 0x000fe200078ec0ff */
[----:B------:R-:W-:Y:S01]  /*5030*/  IMAD.MOV.U32 R84, RZ, RZ, RZ ;  /* 0x000000ffff547224 */ /* 0x000fe200078e00ff */
[----:B------:R-:W-:Y:S01]  /*5040*/  LOP3.LUT R85, R85, 0x2, RZ, 0xc0, !PT ;  /* 0x0000000255557812 */ /* 0x000fe200078ec0ff */
[----:B------:R-:W-:Y:S01]  /*5050*/  IMAD.MOV.U32 R79, RZ, RZ, RZ ;  /* 0x000000ffff4f7224 */ /* 0x000fe200078e00ff */
[----:B------:R-:W-:-:S02]  /*5060*/  LOP3.LUT R5, R5, 0x20, R6, 0x78, !PT ;  /* 0x0000002005057812 */ /* 0x000fc400078e7806 */
[----:B------:R-:W-:Y:S01]  /*5070*/  CS2R R82, SRZ ;  /* 0x0000000000527805 */ /* 0x000fe2000001ff00 */
[----:B------:R-:W3:Y:S01]  /*5080*/  LDS R0, [UR44+0x140] ;  /* 0x0001402cff007984 */ /* 0x000ee20008000800 */
[----:B------:R-:W-:Y:S01]  /*5090*/  LOP3.LUT R4, R4, 0x200, R7, 0xf8, !PT ;  /* 0x0000020004047812 */ /* 0x000fe200078ef807 */
[----:B------:R-:W-:Y:S01]  /*50a0*/  IMAD.U32 R88, RZ, RZ, UR5 ;  /* 0x00000005ff587e24 */ /* 0x000fe2000f8e00ff */
[----:B------:R-:W-:Y:S01]  /*50b0*/  MOV R81, RZ ;  /* 0x000000ff00517202 */ /* 0x000fe20000000f00 */
[----:B------:R-:W-:Y:S01]  /*50c0*/  IMAD.MOV R80, RZ, RZ, -R85 ;  /* 0x000000ffff507224 */ /* 0x000fe200078e0a55 */
[----:B------:R-:W-:Y:S01]  /*50d0*/  LOP3.LUT R69, R4, R5, RZ, 0xfc, !PT ;  /* 0x0000000504457212 */ /* 0x000fe200078efcff */
[----:B------:R-:W-:Y:S01]  /*50e0*/  IMAD.U32 R86, RZ, RZ, UR4 ;  /* 0x00000004ff567e24 */ /* 0x000fe2000f8e00ff */
[----:B------:R-:W4:Y:S01]  /*50f0*/  LDCU UR58, c[0x0][0x370] ;  /* 0x00006e00ff3a77ac */ /* 0x000f220008000800 */
[----:B------:R-:W1:Y:S01]  /*5100*/  LDCU.64 UR62, c[0x0][0x348] ;  /* 0x00006900ff3e77ac */ /* 0x000e620008000a00 */
[----:B------:R-:W1:Y:S01]  /*5110*/  LDCU UR43, c[0x0][0xb0c] ;  /* 0x00016180ff2b77ac */ /* 0x000e620008000800 */
[----:B------:R-:W1:Y:S01]  /*5120*/  LDCU UR39, c[0x0][0xb30] ;  /* 0x00016600ff2777ac */ /* 0x000e620008000800 */
[----:B------:R-:W1:Y:S01]  /*5130*/  LDCU.64 UR56, c[0x0][0x888] ;  /* 0x00011100ff3877ac */ /* 0x000e620008000a00 */
[----:B------:R-:W1:Y:S01]  /*5140*/  LDCU.64 UR40, c[0x0][0xb28] ;  /* 0x00016500ff2877ac */ /* 0x000e620008000a00 */
[----:B------:R-:W1:Y:S01]  /*5150*/  LDCU.64 UR60, c[0x0][0x890] ;  /* 0x00011200ff3c77ac */ /* 0x000e620008000a00 */
[----:B------:R-:W1:Y:S01]  /*5160*/  LDCU.128 UR52, c[0x0][0xb10] ;  /* 0x00016200ff3477ac */ /* 0x000e620008000c00 */
[----:B------:R-:W1:Y:S02]  /*5170*/  LDCU UR47, c[0x0][0x374] ;  /* 0x00006e80ff2f77ac */ /* 0x000e640008000800 */
[----:B-1234-:R-:W-:-:S07]  /*5180*/  IMAD.IADD R37, R0, 0x1, R37 ;  /* 0x0000000100257824 */ /* 0x01efce00078e0225 */
.L_x_131:
[----:B------:R-:W-:Y:S02]  /*5190*/  LEA R3, R79, UR44, 0x3 ;  /* 0x0000002c4f037c11 */ /* 0x000fe4000f8e18ff */
[----:B------:R-:W-:Y:S02]  /*51a0*/  SHF.L.U32 R0, R83, 0x1f, RZ ;  /* 0x0000001f53007819 */ /* 0x000fe400000006ff */
[----:B-1----:R-:W-:Y:S02]  /*51b0*/  LEA R4, R79, UR44, 0x4 ;  /* 0x0000002c4f047c11 */ /* 0x002fe4000f8e20ff */
[----:B------:R-:W1:Y:S02]  /*51c0*/  SYNCS.PHASECHK.TRANS64.TRYWAIT P0, [R3+URZ+0x90], R0 ;  /* 0x00009000030075a7 */ /* 0x000e6400080011ff */
[----:B-1----:R-:W-:Y:S05]  /*51d0*/  @!P0 BRA `(.L_x_90) ;  /* 0x0000004c009c8947 */ /* 0x002fea0003800000 */
.L_x_175:
        /* <DEDUP_REMOVED lines=8> */
[----:B--2---:R-:W-:Y:S11]  /*5260*/  LOP3.LUT P0, RZ, R6, 0x1, RZ, 0xc0, !PT ;  /* 0x0000000106ff7812 */ /* 0x004ff6000780c0ff */
[----:B------:R-:W-:Y:S02]  /*5270*/  @!UPT UIADD3 URZ, UPT, UPT, URZ, URZ, URZ ;  /* 0x000000fffffff290 */ /* 0x000fe4000fffe0ff */
[----:B---3--:R-:W-:Y:S01]  /*5280*/  VOTEU.ANY UP1, P0 ;  /* 0x0000000000ff7886 */ /* 0x008fe20000020100 */
[----:B------:R-:W-:Y:S01]  /*5290*/  PLOP3.LUT P0, PT, PT, PT, UP1, 0x80, 0x8 ;  /* 0x000000000008781c */ /* 0x000fe20003f0f018 */
[----:B------:R-:W-:Y:S11]  /*52a0*/  UP2UR UR46, UPR, URZ, 0x2 ;  /* 0x00000002ff2e7883 */ /* 0x000ff60008000000 */
[----:B------:R-:W-:Y:S01]  /*52b0*/  @!UPT UIADD3 URZ, UPT, UPT, URZ, URZ, URZ ;  /* 0x000000fffffff290 */ /* 0x000fe2000fffe0ff */
[----:B-1----:R-:W-:Y:S02]  /*52c0*/  @P0 SHF.R.U32.HI R0, RZ, 0x10, R5 ;  /* 0x00000010ff000819 */ /* 0x002fe40000011605 */
        /* <DEDUP_REMOVED lines=12> */
[----:B------:R-:W2:Y:S01]  /*5390*/  LDCU UR12, c[0x0][0xb20] ;  /* 0x00016400ff0c77ac */ /* 0x000ea20008000800 */
[----:B------:R-:W-:Y:S02]  /*53a0*/  UIMAD.WIDE.U32 UR4, UR47, UR55, URZ ;  /* 0x000000372f0472a5 */ /* 0x000fe4000f8e00ff */
[----:B------:R-:W-:Y:S02]  /*53b0*/  UIMAD.WIDE.U32 UR6, UR58, UR52, URZ ;  /* 0x000000343a0672a5 */ /* 0x000fe4000f8e00ff */
[----:B------:R-:W-:Y:S02]  /*53c0*/  UISETP.NE.AND UP0, UPT, UR54, 0x1, UPT ;  /* 0x000000013600788c */ /* 0x000fe4000bf05270 */
[----:B------:R-:W-:Y:S02]  /*53d0*/  UIMAD.WIDE.U32 UR8, UR37, UR55, URZ ;  /* 0x00000037250872a5 */ /* 0x000fe4000f8e00ff */
[----:B------:R-:W-:Y:S02]  /*53e0*/  UIMAD.WIDE.U32 UR10, UR38, UR52, URZ ;  /* 0x00000034260a72a5 */ /* 0x000fe4000f8e00ff */
[----:B------:R-:W-:Y:S02]  /*53f0*/  UISETP.NE.AND UP1, UPT, UR43, 0x1, UPT ;  /* 0x000000012b00788c */ /* 0x000fe4000bf25270 */
[----:B------:R-:W-:Y:S01]  /*5400*/  UISETP.NE.AND UP2, UPT, UR42, 0x1, UPT ;  /* 0x000000012a00788c */ /* 0x000fe2000bf45270 */
[----:B------:R-:W-:Y:S02]  /*5410*/  UMOV UR4, UR5 ;  /* 0x0000000500047c82 */ /* 0x000fe40008000000 */
[----:B--2---:R-:W-:Y:S03]  /*5420*/  USHF.R.U32.HI UR5, URZ, UR12, UR4 ;  /* 0x0000000cff057299 */ /* 0x004fe60008011604 */
[----:B------:R-:W-:Y:S02]  /*5430*/  UMOV UR4, UR7 ;  /* 0x0000000700047c82 */ /* 0x000fe40008000000 */
[----:B------:R-:W-:Y:S02]  /*5440*/  USHF.R.U32.HI UR7, URZ, UR53, UR4 ;  /* 0x00000035ff077299 */ /* 0x000fe40008011604 */
[----:B------:R-:W-:Y:S02]  /*5450*/  USEL UR4, UR47, UR5, !UP0 ;  /* 0x000000052f047287 */ /* 0x000fe4000c000000 */
[----:B------:R-:W-:Y:S01]  /*5460*/  USEL UR7, UR58, UR7, !UP1 ;  /* 0x000000073a077287 */ /* 0x000fe2000c800000 */
[----:B------:R-:W-:Y:S01]  /*5470*/  UMOV UR5, UR9 ;  /* 0x0000000900057c82 */ /* 0x000fe20008000000 */
[----:B------:R-:W-:Y:S02]  /*5480*/  UIMAD.WIDE.U32 UR8, UR4, UR40, URZ ;  /* 0x00000028040872a5 */ /* 0x000fe4000f8e00ff */
[----:B------:R-:W-:Y:S03]  /*5490*/  USHF.R.U32.HI UR6, URZ, UR12, UR5 ;  /* 0x0000000cff067299 */ /* 0x000fe60008011605 */
[----:B------:R-:W-:Y:S01]  /*54a0*/  UMOV UR5, UR11 ;  /* 0x0000000b00057c82 */ /* 0x000fe20008000000 */
[----:B------:R-:W-:Y:S02]  /*54b0*/  UIMAD.WIDE.U32 UR10, UR7, UR40, URZ ;  /* 0x00000028070a72a5 */ /* 0x000fe4000f8e00ff */
[----:B------:R-:W-:Y:S02]  /*54c0*/  USHF.R.U32.HI UR12, URZ, UR53, UR5 ;  /* 0x00000035ff0c7299 */ /* 0x000fe40008011605 */
[----:B------:R-:W-:Y:S01]  /*54d0*/  USEL UR6, UR37, UR6, !UP0 ;  /* 0x0000000625067287 */ /* 0x000fe2000c000000 */
[----:B------:R-:W-:Y:S02]  /*54e0*/  UMOV UR5, UR9 ;  /* 0x0000000900057c82 */ /* 0x000fe40008000000 */
[----:B------:R-:W-:Y:S01]  /*54f0*/  UMOV UR10, UR11 ;  /* 0x0000000b000a7c82 */ /* 0x000fe20008000000 */
[----:B------:R-:W-:Y:S02]  /*5500*/  @UP2 USHF.R.U32.HI UR4, URZ, UR41, UR5 ;  /* 0x00000029ff042299 */ /* 0x000fe40008011605 */
[----:B------:R-:W-:Y:S02]  /*5510*/  @UP2 USHF.R.U32.HI UR7, URZ, UR41, UR10 ;  /* 0x00000029ff072299 */ /* 0x000fe4000801160a */
[----:B------:R-:W-:Y:S02]  /*5520*/  UIMAD UR4, UR42, UR4, URZ ;  /* 0x000000042a0472a4 */ /* 0x000fe4000f8e02ff */
        /* <DEDUP_REMOVED lines=8> */
[----:B------:R-:W-:Y:S02]  /*55b0*/  USEL UR11, UR6, UR4, !UP2 ;  /* 0x00000004060b7287 */ /* 0x000fe4000d000000 */
[----:B------:R-:W-:Y:S02]  /*55c0*/  UIADD3 UR8, UPT, UPT, -UR5, URZ, URZ ;  /* 0x000000ff05087290 */ /* 0x000fe4000fffe1ff */
[----:B------:R-:W-:Y:S01]  /*55d0*/  UIADD3 UR10, UPT, UPT, -UR11, URZ, URZ ;  /* 0x000000ff0b0a7290 */ /* 0x000fe2000fffe1ff */
[----:B------:R-:W-:Y:S01]  /*55e0*/  @!UP0 UMOV UR4, UR9 ;  /* 0x0000000900048c82 */ /* 0x000fe20008000000 */
[----:B------:R-:W-:Y:S02]  /*55f0*/  UIADD3 UR9, UPT, UPT, -UR6, URZ, URZ ;  /* 0x000000ff06097290 */ /* 0x000fe4000fffe1ff */
[----:B------:R-:W-:Y:S02]  /*5600*/  @!UP0 USHF.R.U32.HI UR4, URZ, UR41, UR4 ;  /* 0x00000029ff048299 */ /* 0x000fe40008011604 */
[----:B------:R-:W-:Y:S02]  /*5610*/  UIMAD UR10, UR42, UR10, UR6 ;  /* 0x0000000a2a0a72a4 */ /* 0x000fe4000f8e0206 */
[----:B------:R-:W-:Y:S04]  /*5620*/  @!UP0 USEL UR4, UR5, UR4, !UP2 ;  /* 0x0000000405048287 */ /* 0x000fe8000d000000 */
[----:B------:R-:W-:Y:S02]  /*5630*/  @!UP0 UIMAD UR10, UR7, UR10, UR4 ;  /* 0x0000000a070a82a4 */ /* 0x000fe4000f8e0204 */
[----:B------:R-:W-:Y:S02]  /*5640*/  @!UP0 UIADD3 UR11, UPT, UPT, UR11, -UR4, URZ ;  /* 0x800000040b0b8290 */ /* 0x000fe4000fffe0ff */
[----:B------:R-:W-:Y:S02]  /*5650*/  UIMAD UR7, UR43, UR8, UR38 ;  /* 0x000000082b0772a4 */ /* 0x000fe4000f8e0226 */
[----:B------:R-:W-:Y:S02]  /*5660*/  @!UP0 UIMAD UR6, UR11, UR42, UR5 ;  /* 0x0000002a0b0682a4 */ /* 0x000fe4000f8e0205 */
[----:B------:R-:W-:Y:S01]  /*5670*/  UIMAD UR4, UR54, UR9, UR37 ;  /* 0x00000009360472a4 */ /* 0x000fe2000f8e0225 */
[----:B------:R-:W-:Y:S02]  /*5680*/  @!UP0 UMOV UR5, UR10 ;  /* 0x0000000a00058c82 */ /* 0x000fe40008000000 */
[----:B------:R-:W-:Y:S02]  /*5690*/  UIMAD UR38, UR5, UR43, UR7 ;  /* 0x0000002b052672a4 */ /* 0x000fe4000f8e0207 */
[----:B------:R-:W-:Y:S11]  /*56a0*/  UIMAD UR37, UR6, UR54, UR4 ;  /* 0x00000036062572a4 */ /* 0x000ff6000f8e0204 */
[----:B------:R-:W-:Y:S01]  /*56b0*/  @!UPT UIADD3 URZ, UPT, UPT, URZ, URZ, URZ ;  /* 0x000000fffffff290 */ /* 0x000fe2000fffe0ff */
.L_x_91:
[----:B------:R-:W-:Y:S01]  /*56c0*/  UISETP.NE.AND UP0, UPT, UR39, 0x1, UPT ;  /* 0x000000012700788c */ /* 0x000fe2000bf05270 */
[----:B------:R-:W-:Y:S01]  /*56d0*/  R2UR UR11, R88 ;  /* 0x00000000580b72ca */ /* 0x000fe200000e0000 */
[----:B------:R-:W-:Y:S01]  /*56e0*/  USHF.L.U32 UR50, UR16, 0x6, URZ ;  /* 0x0000000610327899 */ /* 0x000fe200080006ff */
[----:B------:R-:W-:Y:S01]  /*56f0*/  IADD3 R79, PT, PT, R79, 0x1, RZ ;  /* 0x000000014f4f7810 */ /* 0x000fe20007ffe0ff */
[----:B------:R-:W-:Y:S07]  /*5700*/  USHF.L.U32 UR49, UR20, 0x8, URZ ;  /* 0x0000000814317899 */ /* 0x000fee00080006ff */
[----:B------:R-:W2:Y:S01]  /*5710*/  @!UP0 LDCU.128 UR12, c[0x0][0xb10] ;  /* 0x00016200ff0c87ac */ /* 0x000ea20008000c00 */
[----:B------:R-:W3:Y:S01]  /*5720*/  @!UP0 LDCU UR5, c[0x0][0xb0c] ;  /* 0x00016180ff0587ac */ /* 0x000ee20008000800 */
[----:B------:R-:W4:Y:S01]  /*5730*/  @!UP0 LDCU UR10, c[0x0][0xb20] ;  /* 0x00016400ff0a87ac */ /* 0x000f220008000800 */
[----:B--2---:R-:W-:Y:S02]  /*5740*/  UIMAD.WIDE.U32 UR8, UR38, UR12, URZ ;  /* 0x0000000c260872a5 */ /* 0x004fe4000f8e00ff */
[----:B------:R-:W-:Y:S02]  /*5750*/  UIMAD.WIDE.U32 UR6, UR37, UR15, URZ ;  /* 0x0000000f250672a5 */ /* 0x000fe4000f8e00ff */
[----:B------:R-:W-:Y:S03]  /*5760*/  @!UP0 UISETP.NE.AND UP1, UPT, UR14, 0x1, UPT ;  /* 0x000000010e00888c */ /* 0x000fe6000bf25270 */
[----:B------:R-:W-:Y:S01]  /*5770*/  @!UP0 UMOV UR4, UR9 ;  /* 0x0000000900048c82 */ /* 0x000fe20008000000 */
[----:B---3--:R-:W-:Y:S02]  /*5780*/  @!UP0 UISETP.NE.AND UP2, UPT, UR5, 0x1, UPT ;  /* 0x000000010500888c */ /* 0x008fe4000bf45270 */
[----:B------:R-:W-:Y:S01]  /*5790*/  @!UP0 USHF.R.U32.HI UR4, URZ, UR13, UR4 ;  /* 0x0000000dff048299 */ /* 0x000fe20008011604 */
[----:B------:R-:W-:Y:S02]  /*57a0*/  @!UP0 UMOV UR6, UR7 ;  /* 0x0000000700068c82 */ /* 0x000fe40008000000 */
[----:B----4-:R-:W-:Y:S02]  /*57b0*/  @!UP0 USHF.R.U32.HI UR6, URZ, UR10, UR6 ;  /* 0x0000000aff068299 */ /* 0x010fe40008011606 */
[----:B------:R-:W-:Y:S02]  /*57c0*/  @!UP0 USEL UR7, UR38, UR4, !UP2 ;  /* 0x0000000426078287 */ /* 0x000fe4000d000000 */
[----:B------:R-:W-:Y:S04]  /*57d0*/  @!UP0 USEL UR6, UR37, UR6, !UP1 ;  /* 0x0000000625068287 */ /* 0x000fe8000c800000 */
[----:B------:R-:W-:Y:S02]  /*57e0*/  @!UP0 UIADD3 UR4, UPT, UPT, -UR7, UR6, URZ ;  /* 0x0000000607048290 */ /* 0x000fe4000fffe1ff */
[----:B------:R-:W-:Y:S02]  /*57f0*/  @!UP0 UIADD3 UR6, UPT, UPT, UR7, -UR6, URZ ;  /* 0x8000000607068290 */ /* 0x000fe4000fffe0ff */
[----:B------:R-:W-:Y:S02]  /*5800*/  @!UP0 UIMAD UR38, UR4, UR5, UR38 ;  /* 0x00000005042682a4 */ /* 0x000fe4000f8e0226 */
[----:B------:R-:W-:Y:S02]  /*5810*/  @!UP0 UIMAD UR37, UR6, UR14, UR37 ;  /* 0x0000000e062582a4 */ /* 0x000fe4000f8e0225 */
[----:B------:R-:W-:Y:S09]  /*5820*/  ULOP3.LUT UP0, URZ, UR11, 0x1b0, URZ, 0xc0, !UPT ;  /* 0x000001b00bff7892 */ /* 0x000ff2000f80c0ff */
[----:B------:R-:W-:Y:S05]  /*5830*/  BRA.U !UP0, `(.L_x_92) ;  /* 0x0000000108407547 */ /* 0x000fea000b800000 */
[----:B------:R-:W2:Y:S01]  /*5840*/  LDCU.64 UR8, c[0x4][0x88] ;  /* 0x01001100ff0877ac */ /* 0x000ea20008000a00 */
[----:B------:R-:W-:Y:S01]  /*5850*/  MOV R3, 0x0 ;  /* 0x0000000000037802 */ /* 0x000fe20000000f00 */
[----:B------:R-:W-:Y:S02]  /*5860*/  HFMA2 R12, -RZ, RZ, 0, 5.9604644775390625e-08 ;  /* 0x00000001ff0c7431 */ /* 0x000fe400000001ff */
[----:B------:R-:W-:Y:S02]  /*5870*/  IMAD.MOV.U32 R8, RZ, RZ, 0x70 ;  /* 0x00000070ff087424 */ /* 0x000fe400078e00ff */
[----:B------:R-:W-:Y:S01]  /*5880*/  IMAD.MOV.U32 R13, RZ, RZ, RZ ;  /* 0x000000ffff0d7224 */ /* 0x000fe200078e00ff */
[----:B------:R-:W3:Y:S01]  /*5890*/  LDCU.64 UR6, c[0x4][0x90] ;  /* 0x01001200ff0677ac */ /* 0x000ee20008000a00 */
[----:B------:R-:W4:Y:S01]  /*58a0*/  LDC.64 R2, c[0x4][R3] ;  /* 0x0100000003027b82 */ /* 0x000f220000000a00 */
[----:B------:R-:W1:Y:S01]  /*58b0*/  LDCU.64 UR4, c[0x4][0x8] ;  /* 0x01000100ff0477ac */ /* 0x000e620008000a00 */
[----:B--2---:R-:W-:Y:S01]  /*58c0*/  MOV R5, UR9 ;  /* 0x0000000900057c02 */ /* 0x004fe20008000f00 */
[----:B------:R-:W-:Y:S01]  /*58d0*/  IMAD.U32 R4, RZ, RZ, UR8 ;  /* 0x00000008ff047e24 */ /* 0x000fe2000f8e00ff */
[----:B---3--:R-:W-:Y:S01]  /*58e0*/  MOV R7, UR7 ;  /* 0x0000000700077c02 */ /* 0x008fe20008000f00 */
[----:B------:R-:W-:Y:S01]  /*58f0*/  IMAD.U32 R6, RZ, RZ, UR6 ;  /* 0x00000006ff067e24 */ /* 0x000fe2000f8e00ff */
[----:B-1----:R-:W-:Y:S01]  /*5900*/  MOV R11, UR5 ;  /* 0x00000005000b7c02 */ /* 0x002fe20008000f00 */
[----:B------:R-:W-:Y:S02]  /*5910*/  IMAD.U32 R10, RZ, RZ, UR4 ;  /* 0x00000004ff0a7e24 */ /* 0x000fe4000f8e00ff */
[----:B------:R-:W-:Y:S07]  /*5920*/  LEPC R20, `(.L_x_92) ;  /* 0x000000001014794e */ /* 0x000fee0000000000 */
[----:B----45:R-:W-:Y:S05]  /*5930*/  CALL.ABS.NOINC R2 ;  /* 0x0000000002007343 */ /* 0x030fea0003c00000 */
.L_x_92:
[----:B------:R-:W-:Y:S01]  /*5940*/  LOP3.LUT P0, RZ, R86, 0x1b0, RZ, 0xc0, !PT ;  /* 0x000001b056ff7812 */ /* 0x000fe2000780c0ff */
[----:B------:R-:W-:Y:S11]  /*5950*/  BSSY.RECONVERGENT B6, `(.L_x_93) ;  /* 0x0000013000067945 */ /* 0x000ff60003800200 */
[----:B------:R-:W-:Y:S01]  /*5960*/  @!UPT UIADD3 URZ, UPT, UPT, URZ, URZ, URZ ;  /* 0x000000fffffff290 */ /* 0x000fe2000fffe0ff */
[----:B------:R-:W-:Y:S05]  /*5970*/  @!P0 BRA `(.L_x_94) ;  /* 0x0000000000408947 */ /* 0x000fea0003800000 */
        /* <DEDUP_REMOVED lines=16> */
.L_x_94:
[----:B------:R-:W-:Y:S05]  /*5a80*/  BSYNC.RECONVERGENT B6 ;  /* 0x0000000000067941 */ /* 0x000fea0003800200 */
.L_x_93:
[----:B------:R-:W-:Y:S01]  /*5a90*/  R2UR UR4, R78 ;  /* 0x000000004e0472ca */ /* 0x000fe200000e0000 */
[----:B------:R-:W-:Y:S01]  /*5aa0*/  UISETP.NE.U32.AND UP0, UPT, UR60, URZ, UPT ;  /* 0x000000ff3c00728c */ /* 0x000fe2000bf05070 */
[----:B------:R-:W-:Y:S02]  /*5ab0*/  ISETP.NE.U32.AND P4, PT, R72, RZ, PT ;  /* 0x000000ff4800720c */ /* 0x000fe40003f85070 */
[----:B------:R-:W-:Y:S01]  /*5ac0*/  ISETP.NE.U32.AND P2, PT, RZ, UR56, PT ;  /* 0x00000038ff007c0c */ /* 0x000fe2000bf45070 */
[----:B------:R-:W-:Y:S01]  /*5ad0*/  UISETP.NE.AND.EX UP1, UPT, UR61, URZ, UPT, UP0 ;  /* 0x000000ff3d00728c */ /* 0x000fe2000bf25300 */
[----:B------:R-:W-:Y:S01]  /*5ae0*/  ISETP.NE.AND.EX P4, PT, R73, RZ, PT, P4 ;  /* 0x000000ff4900720c */ /* 0x000fe20003f85340 */
[----:B------:R-:W-:Y:S01]  /*5af0*/  UPLOP3.LUT UP0, UPT, UPT, UPT, UPT, 0x40, 0x4 ;  /* 0x000000000004789c */ /* 0x000fe20003f0e870 */
[----:B------:R-:W-:Y:S05]  /*5b00*/  ISETP.NE.AND.EX P2, PT, RZ, UR57, PT, P2 ;  /* 0x00000039ff007c0c */ /* 0x000fea000bf45320 */
[----:B------:R-:W-:Y:S06]  /*5b10*/  UISETP.NE.AND UP2, UPT, UR4, URZ, UPT ;  /* 0x000000ff0400728c */ /* 0x000fec000bf45270 */
[----:B------:R-:W-:Y:S05]  /*5b20*/  PLOP3.LUT P1, PT, PT, PT, UP2, 0x80, 0x8 ;  /* 0x000000000008781c */ /* 0x000fea0003f2f028 */
[----:B------:R-:W-:Y:S06]  /*5b30*/  @UP2 UPLOP3.LUT UP0, UPT, UPT, UPT, UP1, 0x80, 0x8 ;  /* 0x000000000008289c */ /* 0x000fec0003f0f010 */
[----:B------:R-:W-:Y:S01]  /*5b40*/  PLOP3.LUT P0, PT, PT, PT, UP0, 0x80, 0x8 ;  /* 0x000000000008781c */ /* 0x000fe20003f0f008 */
[----:B------:R-:W-:Y:S01]  /*5b50*/  @!UPT UIADD3 URZ, UPT, UPT, URZ, URZ, URZ ;  /* 0x000000fffffff290 */ /* 0x000fe2000fffe0ff */
[----:B------:R-:W-:Y:S11]  /*5b60*/  BRA.U !UP1, `(.L_x_95) ;  /* 0x00000001093c7547 */ /* 0x000ff6000b800000 */
[----:B------:R-:W-:Y:S01]  /*5b70*/  UISETP.NE.U32.AND UP0, UPT, UR56, URZ, UPT ;  /* 0x000000ff3800728c */ /* 0x000fe2000bf05070 */
[----:B-1----:R-:W-:Y:S01]  /*5b80*/  HFMA2 R0, -RZ, RZ, 0, 5.9604644775390625e-08 ;  /* 0x00000001ff007431 */ /* 0x002fe200000001ff */
[----:B------:R-:W1:Y:S01]  /*5b90*/  LDCU.64 UR8, c[0x0][0x358] ;  /* 0x00006b00ff0877ac */ /* 0x000e620008000a00 */
[----:B------:R-:W-:Y:S01]  /*5ba0*/  IMAD.MOV.U32 R74, RZ, RZ, 0x1 ;  /* 0x00000001ff4a7424 */ /* 0x000fe200078e00ff */
[----:B------:R-:W-:Y:S06]  /*5bb0*/  UISETP.NE.AND.EX UP0, UPT, UR57, URZ, UPT, UP0 ;  /* 0x000000ff3900728c */ /* 0x000fec000bf05300 */
[----:B------:R-:W-:Y:S05]  /*5bc0*/  PLOP3.LUT P3, PT, PT, PT, UP0, 0x80, 0x8 ;  /* 0x000000000008781c */ /* 0x000fea0003f6f008 */
[----:B------:R-:W2:Y:S01]  /*5bd0*/  @UP0 LDCU.64 UR4, c[0x0][0x888] ;  /* 0x00011100ff0407ac */ /* 0x000ea20008000a00 */
[----:B------:R-:W-:Y:S07]  /*5be0*/  @UP0 UIMAD UR6, UR36, UR60, URZ ;  /* 0x0000003c240602a4 */ /* 0x000fee000f8e02ff */
[----:B------:R-:W-:Y:S01]  /*5bf0*/  @!P3 PRMT R74, R0, 0x7610, R74 ;  /* 0x00007610004ab816 */ /* 0x000fe2000000004a */
[----:B--2---:R-:W-:Y:S06]  /*5c00*/  @UP0 UIMAD.WIDE UR4, UR6, 0x4, UR4 ;  /* 0x00000004060408a5 */ /* 0x004fec000f8e0204 */
[----:B-----5:R-:W-:Y:S01]  /*5c10*/  IMAD.U32 R40, RZ, RZ, UR4 ;  /* 0x00000004ff287e24 */ /* 0x020fe2000f8e00ff */
[----:B------:R-:W-:Y:S04]  /*5c20*/  MOV R41, UR5 ;  /* 0x0000000500297c02 */ /* 0x000fe80008000f00 */
[----:B------:R-:W2:Y:S01]  /*5c30*/  @!UP0 LDCU UR4, c[0x0][0x880] ;  /* 0x00011000ff0487ac */ /* 0x000ea20008000800 */
[----:B-1----:R3:W5:Y:S02]  /*5c40*/  @P3 LDG.E R40, desc[UR8][R40.64] ;  /* 0x0000000828283981 */ /* 0x002764000c1e1900 */
[----:B--23--:R-:W-:Y:S02]  /*5c50*/  @!P3 IMAD.U32 R40, RZ, RZ, UR4 ;  /* 0x00000004ff28be24 */ /* 0x00cfe4000f8e00ff */
.L_x_95:
[----:B------:R-:W-:Y:S05]  /*5c60*/  @!P4 BRA `(.L_x_96) ;  /* 0x000000000024c947 */ /* 0x000fea0003800000 */
[----:B------:R-:W-:Y:S01]  /*5c70*/  ISETP.NE.U32.AND P3, PT, R70, RZ, PT ;  /* 0x000000ff4600720c */ /* 0x000fe20003f65070 */
[----:B------:R-:W2:Y:S03]  /*5c80*/  LDCU.64 UR4, c[0x0][0x358] ;  /* 0x00006b00ff0477ac */ /* 0x000ea60008000a00 */
[----:B------:R-:W-:Y:S11]  /*5c90*/  ISETP.NE.AND.EX P3, PT, R71, RZ, PT, P3 ;  /* 0x000000ff4700720c */ /* 0x000ff60003f65330 */
[----:B------:R-:W-:Y:S02]  /*5ca0*/  @!UPT UIADD3 URZ, UPT, UPT, URZ, URZ, URZ ;  /* 0x000000fffffff290 */ /* 0x000fe4000fffe0ff */
[----:B------:R-:W3:Y:S01]  /*5cb0*/  @P3 LDC.64 R2, c[0x0][0x8a8] ;  /* 0x00022a00ff023b82 */ /* 0x000ee20000000a00 */
[----:B-1----:R-:W-:Y:S04]  /*5cc0*/  @P3 IMAD R0, R72, UR36, RZ ;  /* 0x0000002448003c24 */ /* 0x002fe8000f8e02ff */
[----:B---3--:R-:W-:Y:S05]  /*5cd0*/  @P3 IMAD.WIDE R2, R0, 0x4, R2 ;  /* 0x0000000400023825 */ /* 0x008fea00078e0202 */
[----:B--2--5:R2:W5:Y:S02]  /*5ce0*/  @P3 LDG.E R38, desc[UR4][R2.64] ;  /* 0x0000000402263981 */ /* 0x024564000c1e1900 */
[----:B--2---:R-:W3:Y:S02]  /*5cf0*/  @!P3 LDC R38, c[0x0][0x8a0] ;  /* 0x00022800ff26bb82 */ /* 0x004ee40000000800 */
.L_x_96:
[----:B-----5:R-:W-:Y:S01]  /*5d00*/  ISETP.NE.AND P4, PT, R40, RZ, PT ;  /* 0x000000ff2800720c */ /* 0x020fe20003f85270 */
[----:B------:R-:W-:Y:S01]  /*5d10*/  BSSY B1, `(.L_x_97) ;  /* 0x0000042000017945 */ /* 0x000fe20003800000 */
[----:B------:R-:W-:Y:S01]  /*5d20*/  SEL R5, RZ, 0xffffffff, P2 ;  /* 0xffffffffff057807 */ /* 0x000fe20001000000 */
[----:B------:R-:W-:Y:S01]  /*5d30*/  IMAD.MOV.U32 R53, RZ, RZ, 0x1 ;  /* 0x00000001ff357424 */ /* 0x000fe200078e00ff */
[----:B------:R-:W-:Y:S02]  /*5d40*/  LOP3.LUT P3, RZ, R74, 0xff, RZ, 0xc0, !PT ;  /* 0x000000ff4aff7812 */ /* 0x000fe4000786c0ff */
[----:B------:R-:W-:Y:S02]  /*5d50*/  CS2R R46, SRZ ;  /* 0x00000000002e7805 */ /* 0x000fe4000001ff00 */
[----:B-1----:R-:W-:Y:S02]  /*5d60*/  @P1 SEL R0, RZ, 0xffffffff, P4 ;  /* 0xffffffffff001807 */ /* 0x002fe40002000000 */
[----:B------:R-:W-:Y:S02]  /*5d70*/  CS2R R44, SRZ ;  /* 0x00000000002c7805 */ /* 0x000fe4000001ff00 */
[----:B------:R-:W-:Y:S02]  /*5d80*/  LEA R2, R82, UR44, 0x3 ;  /* 0x0000002c52027c11 */ /* 0x000fe4000f8e18ff */
[----:B------:R-:W-:Y:S02]  /*5d90*/  CS2R R50, SRZ ;  /* 0x0000000000327805 */ /* 0x000fe4000001ff00 */
[----:B------:R-:W-:Y:S02]  /*5da0*/  @P0 SEL R0, R5, R0, !P3 ;  /* 0x0000000005000207 */ /* 0x000fe40005800000 */
[----:B------:R-:W-:Y:S02]  /*5db0*/  CS2R R48, SRZ ;  /* 0x0000000000307805 */ /* 0x000fe4000001ff00 */
[----:B------:R-:W-:Y:S02]  /*5dc0*/  LEA R52, R36, UR44, 0x3 ;  /* 0x0000002c24347c11 */ /* 0x000fe4000f8e18ff */
[----:B------:R-:W-:Y:S02]  /*5dd0*/  @P1 LOP3.LUT R0, R0, 0x1, RZ, 0xc0, !PT ;  /* 0x0000000100001812 */ /* 0x000fe400078ec0ff */
[----:B------:R-:W-:Y:S02]  /*5de0*/  SHF.L.U32 R3, R84, 0x1f, RZ ;  /* 0x0000001f54037819 */ /* 0x000fe400000006ff */
[----:B------:R-:W-:Y:S02]  /*5df0*/  ISETP.NE.U32.OR P6, PT, R0, 0x1, !P1 ;  /* 0x000000010000780c */ /* 0x000fe40004fc5470 */
[----:B------:R-:W-:Y:S02]  /*5e00*/  PLOP3.LUT P2, PT, PT, PT, UP1, 0x80, 0x8 ;  /* 0x000000000008781c */ /* 0x000fe40003f4f018 */
[----:B------:R-:W-:Y:S02]  /*5e10*/  LEA.HI R39, R36, R36, RZ, 0x1 ;  /* 0x0000002424277211 */ /* 0x000fe400078f08ff */
[----:B------:R-:W-:Y:S02]  /*5e20*/  SEL R4, RZ, 0xffffffff, P4 ;  /* 0xffffffffff047807 */ /* 0x000fe40002000000 */
[----:B------:R-:W-:Y:S05]  /*5e30*/  P2R R61, PR, RZ, 0x40 ;  /* 0x00000040ff3d7803 */ /* 0x000fea0000000000 */
[----:B------:R-:W-:Y:S02]  /*5e40*/  @P6 SHF.L.U32 R0, R81, 0x1f, RZ ;  /* 0x0000001f51006819 */ /* 0x000fe400000006ff */
[----:B------:R-:W-:Y:S02]  /*5e50*/  @P2 SEL R4, R5, R4, !P3 ;  /* 0x0000000405042207 */ /* 0x000fe40005800000 */
[----:B------:R1:W2:Y:S02]  /*5e60*/  @P6 SYNCS.PHASECHK.TRANS64.TRYWAIT P1, [R2+URZ+0x40], R0 ;  /* 0x00004000020065a7 */ /* 0x0002a400080211ff */
[----:B------:R-:W-:Y:S04]  /*5e70*/  LOP3.LUT R4, R4, 0x1, RZ, 0xc0, !PT ;  /* 0x0000000104047812 */ /* 0x000fe800078ec0ff */
[----:B------:R-:W-:Y:S04]  /*5e80*/  ISETP.NE.U32.AND P5, PT, R4, 0x1, PT ;  /* 0x000000010400780c */ /* 0x000fe80003fa5070 */
[----:B------:R-:W-:Y:S01]  /*5e90*/  P2R R54, PR, RZ, 0x20 ;  /* 0x00000020ff367803 */ /* 0x000fe20000000000 */
[----:B------:R4:W3:Y:S01]  /*5ea0*/  SYNCS.PHASECHK.TRANS64.TRYWAIT P0, [R52+URZ+0xb0], R3 ;  /* 0x0000b003340075a7 */ /* 0x0008e200080011ff */
[C---:B-1----:R-:W-:Y:S01]  /*5eb0*/  IMAD.SHL.U32 R0, R39.reuse, 0x80, RZ ;  /* 0x0000008027007824 */ /* 0x042fe200078e00ff */
[----:B------:R-:W-:Y:S04]  /*5ec0*/  LOP3.LUT R39, R39, 0xffe, RZ, 0xc0, !PT ;  /* 0x00000ffe27277812 */ /* 0x000fe800078ec0ff */
[----:B------:R-:W-:Y:S01]  /*5ed0*/  LOP3.LUT R0, R0, 0xffffff00, RZ, 0xc0, !PT ;  /* 0xffffff0000007812 */ /* 0x000fe200078ec0ff */
[----:B------:R-:W-:Y:S04]  /*5ee0*/  IMAD.IADD R39, R36, 0x1, -R39 ;  /* 0x0000000124277824 */ /* 0x000fe800078e0a27 */
[----:B------:R-:W-:Y:S04]  /*5ef0*/  IMAD.IADD R0, R37, 0x1, R0 ;  /* 0x0000000125007824 */ /* 0x000fe800078e0200 */
[----:B------:R-:W-:Y:S01]  /*5f00*/  IMAD R39, R39, 0x100000, R0 ;  /* 0x0010000027277824 */ /* 0x000fe200078e0200 */
[----:B--2---:R-:W-:Y:S01]  /*5f10*/  @P6 SEL R53, RZ, 0x1, !P1 ;  /* 0x00000001ff356807 */ /* 0x004fe20004800000 */
[----:B----4-:R-:W-:Y:S06]  /*5f20*/  @!P6 BRA `(.L_x_98) ;  /* 0x000000000080e947 */ /* 0x010fec0003800000 */
[----:B------:R-:W-:Y:S01]  /*5f30*/  @P5 IMAD R5, R82, 0x1000, R69 ;  /* 0x0000100052055824 */ /* 0x000fe200078e0245 */
[----:B------:R-:W-:Y:S01]  /*5f40*/  ISETP.NE.AND P1, PT, R53, RZ, PT ;  /* 0x000000ff3500720c */ /* 0x000fe20003f25270 */
[----:B------:R-:W-:Y:S01]  /*5f50*/  BSSY B0, `(.L_x_99) ;  /* 0x000000b000007945 */ /* 0x000fe20003800000 */
[----:B------:R-:W-:Y:S01]  /*5f60*/  CS2R R50, SRZ ;  /* 0x0000000000327805 */ /* 0x000fe2000001ff00 */
[----:B------:R-:W-:Y:S01]  /*5f70*/  @P5 VIADD R4, R5, UR44 ;  /* 0x0000002c05045c36 */ /* 0x000fe20008000000 */
[----:B------:R-:W-:Y:S02]  /*5f80*/  CS2R R48, SRZ ;  /* 0x0000000000307805 */ /* 0x000fe4000001ff00 */
[----:B------:R-:W-:Y:S02]  /*5f90*/  CS2R R46, SRZ ;  /* 0x00000000002e7805 */ /* 0x000fe4000001ff00 */
[----:B------:R-:W-:Y:S01]  /*5fa0*/  CS2R R44, SRZ ;  /* 0x00000000002c7805 */ /* 0x000fe2000001ff00 */
[----:B------:R-:W-:Y:S04]  /*5fb0*/  @P5 IMAD R4, R85, -0x10, R4 ;  /* 0xfffffff055045824 */ /* 0x000fe800078e0204 */
[----:B------:R-:W-:Y:S05]  /*5fc0*/  @P1 BRA `(.L_x_100) ;  /* 0x00000000000c1947 */ /* 0x000fea0003800000 */
[----:B------:R-:W-:Y:S04]  /*5fd0*/  SHF.L.U32 R0, R81, 0x1f, RZ ;  /* 0x0000001f51007819 */ /* 0x000fe800000006ff */
[----:B------:R-:W1:Y:S02]  /*5fe0*/  SYNCS.PHASECHK.TRANS64.TRYWAIT P1, [R2+URZ+0x40], R0 ;  /* 0x00004000020075a7 */ /* 0x000e6400080211ff */
[----:B-1----:R-:W-:Y:S05]  /*5ff0*/  @!P1 BRA `(.L_x_101) ;  /* 0x0000004000289947 */ /* 0x002fea0003800000 */
.L_x_100:
[----:B------:R-:W-:Y:S05]  /*6000*/  BSYNC B0 ;  /* 0x0000000000007941 */ /* 0x000fea0003800000 */
.L_x_99:
[----:B------:R-:W-:Y:S01]  /*6010*/  ISETP.NE.AND P1, PT, R54, RZ, PT ;  /* 0x000000ff3600720c */ /* 0x000fe20003f25270 */
[----:B-1----:R-:W-:Y:S02]  /*6020*/  VIADD R2, R2, 0x60 ;  /* 0x0000006002027836 */ /* 0x002fe40000000000 */
[----:B------:R-:W-:Y:S02]  /*6030*/  IMAD.U32 R0, RZ, RZ, UR45 ;  /* 0x0000002dff007e24 */ /* 0x000fe4000f8e00ff */
[----:B------:R-:W-:Y:S03]  /*6040*/  VIADD R82, R82, 0x1 ;  /* 0x0000000152527836 */ /* 0x000fe60000000000 */
[----:B------:R-:W-:Y:S05]  /*6050*/  PRMT R0, R0, 0x654, R2 ;  /* 0x0000065400007816 */ /* 0x000fea0000000002 */
[----:B------:R1:W2:Y:S04]  /*6060*/  @P1 LDS.128 R48, [R5+UR44+0x200] ;  /* 0x0002002c05301984 */ /* 0x0002a80008000c00 */
[----:B------:R1:W4:Y:S01]  /*6070*/  @P1 LDS.128 R44, [R4+0x210] ;  /* 0x00021000042c1984 */ /* 0x0003220000000c00 */
[C---:B------:R-:W-:Y:S01]  /*6080*/  ISETP.NE.AND P1, PT, R82.reuse, 0x4, PT ;  /* 0x000000045200780c */ /* 0x040fe20003f25270 */
[----:B------:R-:W-:Y:S01]  /*6090*/  @!PT LDS RZ, [RZ] ;  /* 0x00000000fffff984 */ /* 0x000fe20000000800 */
[----:B------:R-:W-:Y:S01]  /*60a0*/  @!PT LDS RZ, [RZ] ;  /* 0x00000000fffff984 */ /* 0x000fe20000000800 */
[----:B------:R-:W-:Y:S01]  /*60b0*/  @!PT LDS RZ, [RZ] ;  /* 0x00000000fffff984 */ /* 0x000fe20000000800 */
[----:B------:R-:W-:Y:S01]  /*60c0*/  @!PT LDS RZ, [RZ] ;  /* 0x00000000fffff984 */ /* 0x000fe20000000800 */
[----:B------:R5:W-:Y:S06]  /*60d0*/  MEMBAR.ALL.CTA ;  /* 0x0000000000007992 */ /* 0x000bec0000008000 */
[----:B-----5:R-:W5:Y:S01]  /*60e0*/  FENCE.VIEW.ASYNC.S ;  /* 0x00000000000073c6 */ /* 0x020f620000000000 */
[----:B------:R-:W-:Y:S01]  /*60f0*/  SEL R82, R82, RZ, P1 ;  /* 0x000000ff52527207 */ /* 0x000fe20000800000 */
[----:B-----5:R5:W-:Y:S02]  /*6100*/  SYNCS.ARRIVE.TRANS64.RED.A1T0 RZ, [R0+URZ], RZ ;  /* 0x000000ff00ff79a7 */ /* 0x020be400081004ff */
[----:B-----5:R-:W-:Y:S04]  /*6110*/  SEL R0, RZ, 0x1, P1 ;  /* 0x00000001ff007807 */ /* 0x020fe80000800000 */
[----:B-12---:R-:W-:Y:S02]  /*6120*/  LOP3.LUT R81, R81, R0, RZ, 0x3c, !PT ;  /* 0x0000000051517212 */ /* 0x006fe400078e3cff */
.L_x_98:
[----:B------:R-:W-:Y:S05]  /*6130*/  BSYNC B1 ;  /* 0x0000000000017941 */ /* 0x000fea0003800000 */
.L_x_97:
[----:B------:R-:W-:Y:S04]  /*6140*/  SHF.R.U32.HI R0, RZ, 0x15, R39 ;  /* 0x00000015ff007819 */ /* 0x000fe80000011627 */
[----:B------:R-:W-:Y:S01]  /*6150*/  LOP3.LUT P1, RZ, R0, 0x3, R75, 0x48, !PT ;  /* 0x0000000300ff7812 */ /* 0x000fe2000782484b */
[----:B------:R-:W-:Y:S01]  /*6160*/  @!UPT UIADD3 URZ, UPT, UPT, URZ, URZ, URZ ;  /* 0x000000fffffff290 */ /* 0x000fe2000fffe0ff */
[----:B---3--:R-:W-:Y:S11]  /*6170*/  @P0 BRA `(.L_x_102) ;  /* 0x0000000000080947 */ /* 0x008ff60003800000 */
[----:B------:R-:W1:Y:S02]  /*6180*/  SYNCS.PHASECHK.TRANS64.TRYWAIT P0, [R52+URZ+0xb0], R3 ;  /* 0x0000b003340075a7 */ /* 0x000e6400080011ff */
[----:B-1----:R-:W-:Y:S05]  /*6190*/  @!P0 BRA `(.L_x_103) ;  /* 0x0000003c00d48947 */ /* 0x002fea0003800000 */
.L_x_102:
[----:B------:R-:W-:Y:S05]  /*61a0*/  @!P1 BRA `(.L_x_104) ;  /* 0x0000000000409947 */ /* 0x000fea0003800000 */
[----:B------:R-:W2:Y:S01]  /*61b0*/  LDCU.64 UR8, c[0x4][0x78] ;  /* 0x01000f00ff0877ac */ /* 0x000ea20008000a00 */
[----:B-1----:R-:W-:Y:S01]  /*61c0*/  MOV R3, 0x0 ;  /* 0x0000000000037802 */ /* 0x002fe20000000f00 */
[----:B------:R-:W-:Y:S02]  /*61d0*/  HFMA2 R12, -RZ, RZ, 0, 5.9604644775390625e-08 ;  /* 0x00000001ff0c7431 */ /* 0x000fe400000001ff */
[----:B------:R-:W-:Y:S02]  /*61e0*/  IMAD.MOV.U32 R8, RZ, RZ, 0x192 ;  /* 0x00000192ff087424 */ /* 0x000fe400078e00ff */
[----:B------:R-:W-:Y:S01]  /*61f0*/  IMAD.MOV.U32 R13, RZ, RZ, RZ ;  /* 0x000000ffff0d7224 */ /* 0x000fe200078e00ff */
[----:B------:R-:W1:Y:S01]  /*6200*/  LDCU.64 UR6, c[0x4][0x80] ;  /* 0x01001000ff0677ac */ /* 0x000e620008000a00 */
[----:B------:R-:W3:Y:S01]  /*6210*/  LDC.64 R2, c[0x4][R3] ;  /* 0x0100000003027b82 */ /* 0x000ee20000000a00 */
[----:B------:R-:W5:Y:S01]  /*6220*/  LDCU.64 UR4, c[0x4][0x18] ;  /* 0x01000300ff0477ac */ /* 0x000f620008000a00 */
[----:B--2---:R-:W-:Y:S01]  /*6230*/  MOV R5, UR9 ;  /* 0x0000000900057c02 */ /* 0x004fe20008000f00 */
[----:B------:R-:W-:Y:S01]  /*6240*/  IMAD.U32 R4, RZ, RZ, UR8 ;  /* 0x00000008ff047e24 */ /* 0x000fe2000f8e00ff */
[----:B-1----:R-:W-:Y:S01]  /*6250*/  MOV R7, UR7 ;  /* 0x0000000700077c02 */ /* 0x002fe20008000f00 */
[----:B------:R-:W-:Y:S01]  /*6260*/  IMAD.U32 R6, RZ, RZ, UR6 ;  /* 0x00000006ff067e24 */ /* 0x000fe2000f8e00ff */
[----:B-----5:R-:W-:Y:S01]  /*6270*/  MOV R11, UR5 ;  /* 0x00000005000b7c02 */ /* 0x020fe20008000f00 */
[----:B------:R-:W-:Y:S02]  /*6280*/  IMAD.U32 R10, RZ, RZ, UR4 ;  /* 0x00000004ff0a7e24 */ /* 0x000fe4000f8e00ff */
[----:B------:R-:W-:Y:S07]  /*6290*/  LEPC R20, `(.L_x_104) ;  /* 0x000000001014794e */ /* 0x000fee0000000000 */
[----:B---34-:R-:W-:Y:S05]  /*62a0*/  CALL.ABS.NOINC R2 ;  /* 0x0000000002007343 */ /* 0x018fea0003c00000 */
.L_x_104:
[----:B------:R-:W-:Y:S05]  /*62b0*/  WARPSYNC.ALL ;  /* 0x0000000000007948 */ /* 0x000fea0003800000 */
[----:B------:R-:W-:Y:S01]  /*62c0*/  R2UR UR4, R39 ;  /* 0x00000000270472ca */ /* 0x000fe200000e0000 */
[----:B------:R-:W-:Y:S01]  /*62d0*/  BSSY.RECONVERGENT B0, `(.L_x_105) ;  /* 0x00000a0000007945 */ /* 0x000fe20003800200 */
[C---:B------:R-:W-:Y:S02]  /*62e0*/  SHF.L.U32 R2, R48.reuse, 0x10, RZ ;  /* 0x0000001030027819 */ /* 0x040fe400000006ff */
[C---:B-1----:R-:W-:Y:S02]  /*62f0*/  PRMT R3, R48.reuse, 0x8880, RZ ;  /* 0x0000888030037816 */ /* 0x042fe400000000ff */
[----:B------:R-:W-:Y:S02]  /*6300*/  SHF.L.U32 R41, R48, 0x8, RZ ;  /* 0x0000000830297819 */ /* 0x000fe400000006ff */
[----:B------:R-:W-:Y:S02]  /*6310*/  SHF.L.U32 R42, R49, 0x10, RZ ;  /* 0x00000010312a7819 */ /* 0x000fe400000006ff */
[----:B------:R-:W-:Y:S02]  /*6320*/  IADD3 R60, PT, PT, R69, UR44, RZ ;  /* 0x0000002c453c7c10 */ /* 0x000fe4000fffe0ff */
[----:B------:R-:W-:Y:S01]  /*6330*/  SHF.R.S32.HI R42, RZ, 0x18, R42 ;  /* 0x00000018ff2a7819 */ /* 0x000fe2000001142a */
[----:B------:R-:W-:Y:S01]  /*6340*/  LDTM.16dp32bit_t0_t15.x32 R4, tmem[UR4] ;  /* 0x00000004000479ee */ /* 0x000fe20008a80000 */
[----:B------:R-:W1:Y:S01]  /*6350*/  LDTM.16dp32bit_t16_t31.x32 R4, tmem[UR4+0x20] ;  /* 0x00002004000479ee */ /* 0x000e620008aa0000 */
[----:B------:R-:W-:Y:S02]  /*6360*/  SHF.L.U32 R55, R80, 0x4, RZ ;  /* 0x0000000450377819 */ /* 0x000fe400000006ff */
[----:B------:R-:W-:Y:S02]  /*6370*/  ISETP.NE.AND P0, PT, R87, RZ, PT ;  /* 0x000000ff5700720c */ /* 0x000fe40003f05270 */
[----:B------:R-:W-:Y:S02]  /*6380*/  IADD3 R89, PT, PT, R60, R55, RZ ;  /* 0x000000373c597210 */ /* 0x000fe40007ffe0ff */
[----:B------:R-:W-:Y:S01]  /*6390*/  ISETP.NE.AND P6, PT, R61, RZ, PT ;  /* 0x000000ff3d00720c */ /* 0x000fe20003fc5270 */
[C---:B-1----:R-:W-:Y:S01]  /*63a0*/  IMAD R0, R38.reuse, R4, RZ ;  /* 0x0000000426007224 */ /* 0x042fe200078e02ff */
[----:B------:R-:W-:Y:S01]  /*63b0*/  SHF.R.S32.HI R4, RZ, 0x18, R2 ;  /* 0x00000018ff047819 */ /* 0x000fe20000011402 */
[C---:B------:R-:W-:Y:S01]  /*63c0*/  IMAD R2, R38.reuse, R5, RZ ;  /* 0x0000000526027224 */ /* 0x040fe200078e02ff */
[----:B------:R-:W-:Y:S01]  /*63d0*/  SHF.R.S32.HI R5, RZ, 0x18, R41 ;  /* 0x00000018ff057819 */ /* 0x000fe20000011429 */
[----:B------:R-:W-:Y:S01]  /*63e0*/  IMAD R0, R3, R40, R0 ;  /* 0x0000002803007224 */ /* 0x000fe200078e0200 */
[----:B------:R-:W-:Y:S01]  /*63f0*/  PRMT R41, R49, 0x8880, RZ ;  /* 0x0000888031297816 */ /* 0x000fe200000000ff */
[----:B------:R-:W-:Y:S02]  /*6400*/  IMAD R3, R38, R6, RZ ;  /* 0x0000000626037224 */ /* 0x000fe400078e02ff */
[-C--:B------:R-:W-:Y:S01]  /*6410*/  IMAD R2, R4, R40.reuse, R2 ;  /* 0x0000002804027224 */ /* 0x080fe200078e0202 */
[----:B------:R-:W-:Y:S01]  /*6420*/  SHF.R.S32.HI R4, RZ, 0x18, R48 ;  /* 0x00000018ff047819 */ /* 0x000fe20000011430 */
[----:B------:R-:W-:Y:S02]  /*6430*/  IMAD R7, R38, R7, RZ ;  /* 0x0000000726077224 */ /* 0x000fe400078e02ff */
[-C--:B------:R-:W-:Y:S02]  /*6440*/  IMAD R3, R5, R40.reuse, R3 ;  /* 0x0000002805037224 */ /* 0x080fe400078e0203 */
[----:B------:R-:W-:Y:S02]  /*6450*/  IMAD R7, R4, R40, R7 ;  /* 0x0000002804077224 */ /* 0x000fe400078e0207 */
[C---:B------:R-:W-:Y:S02]  /*6460*/  IMAD R6, R38.reuse, R11, RZ ;  /* 0x0000000b26067224 */ /* 0x040fe400078e02ff */
[C---:B------:R-:W-:Y:S01]  /*6470*/  IMAD R11, R38.reuse, R16, RZ ;  /* 0x00000010260b7224 */ /* 0x040fe200078e02ff */
[----:B------:R-:W-:Y:S01]  /*6480*/  I2IP.S8.S32.SAT R56, R7, R3, RZ ;  /* 0x0000000307387239 */ /* 0x000fe200000014ff */
[C---:B------:R-:W-:Y:S02]  /*6490*/  IMAD R16, R38.reuse, R21, RZ ;  /* 0x0000001526107224 */ /* 0x040fe400078e02ff */
[----:B------:R-:W-:Y:S01]  /*64a0*/  IMAD R21, R38, R26, RZ ;  /* 0x0000001a26157224 */ /* 0x000fe200078e02ff */
[----:B------:R-:W-:Y:S01]  /*64b0*/  I2IP.S8.S32.SAT R56, R2, R0, R56 ;  /* 0x0000000002387239 */ /* 0x000fe20000001438 */
[C---:B------:R-:W-:Y:S01]  /*64c0*/  IMAD R26, R38.reuse, R31, RZ ;  /* 0x0000001f261a7224 */ /* 0x040fe200078e02ff */
[----:B------:R-:W-:Y:S01]  /*64d0*/  SHF.R.S32.HI R2, RZ, 0x18, R49 ;  /* 0x00000018ff027819 */ /* 0x000fe20000011431 */
[C---:B------:R-:W-:Y:S02]  /*64e0*/  IMAD R3, R38.reuse, R8, RZ ;  /* 0x0000000826037224 */ /* 0x040fe400078e02ff */
[----:B------:R-:W-:Y:S02]  /*64f0*/  IMAD.SHL.U32 R31, R49, 0x100, RZ ;  /* 0x00000100311f7824 */ /* 0x000fe400078e00ff */
[C---:B------:R-:W-:Y:S02]  /*6500*/  IMAD R8, R38.reuse, R13, RZ ;  /* 0x0000000d26087224 */ /* 0x040fe400078e02ff */
[C---:B------:R-:W-:Y:S01]  /*6510*/  IMAD R13, R38.reuse, R18, RZ ;  /* 0x00000012260d7224 */ /* 0x040fe200078e02ff */
[----:B------:R-:W-:Y:S01]  /*6520*/  SHF.R.S32.HI R0, RZ, 0x18, R31 ;  /* 0x00000018ff007819 */ /* 0x000fe2000001141f */
[----:B------:R-:W-:Y:S01]  /*6530*/  IMAD R18, R38, R23, RZ ;  /* 0x0000001726127224 */ /* 0x000fe200078e02ff */
[----:B------:R-:W-:Y:S01]  /*6540*/  SHF.L.U32 R31, R50, 0x10, RZ ;  /* 0x00000010321f7819 */ /* 0x000fe200000006ff */
[C---:B------:R-:W-:Y:S02]  /*6550*/  IMAD R4, R38.reuse, R9, RZ ;  /* 0x0000000926047224 */ /* 0x040fe400078e02ff */
[C---:B------:R-:W-:Y:S01]  /*6560*/  IMAD R23, R38.reuse, R28, RZ ;  /* 0x0000001c26177224 */ /* 0x040fe200078e02ff */
[----:B------:R-:W-:Y:S01]  /*6570*/  SHF.R.S32.HI R31, RZ, 0x18, R31 ;  /* 0x00000018ff1f7819 */ /* 0x000fe2000001141f */
[C---:B------:R-:W-:Y:S02]  /*6580*/  IMAD R7, R38.reuse, R12, RZ ;  /* 0x0000000c26077224 */ /* 0x040fe400078e02ff */
[----:B------:R-:W-:Y:S01]  /*6590*/  IMAD R28, R38, R33, RZ ;  /* 0x00000021261c7224 */ /* 0x000fe200078e02ff */
[----:B------:R-:W-:Y:S01]  /*65a0*/  PRMT R33, R50, 0x8880, RZ ;  /* 0x0000888032217816 */ /* 0x000fe200000000ff */
[----:B------:R-:W-:Y:S02]  /*65b0*/  IMAD R3, R41, R40, R3 ;  /* 0x0000002829037224 */ /* 0x000fe400078e0203 */
[C---:B------:R-:W-:Y:S02]  /*65c0*/  IMAD R12, R38.reuse, R17, RZ ;  /* 0x00000011260c7224 */ /* 0x040fe400078e02ff */
[C---:B------:R-:W-:Y:S02]  /*65d0*/  IMAD R5, R38.reuse, R10, RZ ;  /* 0x0000000a26057224 */ /* 0x040fe400078e02ff */
[----:B------:R-:W-:Y:S02]  /*65e0*/  IMAD R17, R38, R22, RZ ;  /* 0x0000001626117224 */ /* 0x000fe400078e02ff */
[----:B------:R-:W-:Y:S02]  /*65f0*/  IMAD R4, R42, R40, R4 ;  /* 0x000000282a047224 */ /* 0x000fe400078e0204 */
[C---:B------:R-:W-:Y:S02]  /*6600*/  IMAD R22, R38.reuse, R27, RZ ;  /* 0x0000001b26167224 */ /* 0x040fe400078e02ff */
[----:B------:R-:W-:Y:S01]  /*6610*/  IMAD R27, R38, R32, RZ ;  /* 0x00000020261b7224 */ /* 0x000fe200078e02ff */
[----:B------:R-:W-:Y:S01]  /*6620*/  SHF.L.U32 R32, R50, 0x8, RZ ;  /* 0x0000000832207819 */ /* 0x000fe200000006ff */
[-C--:B------:R-:W-:Y:S02]  /*6630*/  IMAD R5, R0, R40.reuse, R5 ;  /* 0x0000002800057224 */ /* 0x080fe400078e0205 */
[----:B------:R-:W-:Y:S01]  /*6640*/  IMAD.MOV.U32 R0, RZ, RZ, R33 ;  /* 0x000000ffff007224 */ /* 0x000fe200078e0021 */
[----:B------:R-:W-:Y:S01]  /*6650*/  SHF.R.S32.HI R32, RZ, 0x18, R32 ;  /* 0x00000018ff207819 */ /* 0x000fe20000011420 */
[-C--:B------:R-:W-:Y:S01]  /*6660*/  IMAD R6, R2, R40.reuse, R6 ;  /* 0x0000002802067224 */ /* 0x080fe200078e0206 */
[----:B------:R-:W-:Y:S01]  /*6670*/  SHF.R.S32.HI R2, RZ, 0x18, R50 ;  /* 0x00000018ff027819 */ /* 0x000fe20000011432 */
[----:B------:R-:W-:Y:S01]  /*6680*/  IMAD R7, R0, R40, R7 ;  /* 0x0000002800077224 */ /* 0x000fe200078e0207 */
[----:B------:R-:W-:Y:S01]  /*6690*/  PRMT R0, R51, 0x8880, RZ ;  /* 0x0000888033007816 */ /* 0x000fe200000000ff */
[----:B------:R-:W-:Y:S01]  /*66a0*/  IMAD R9, R38, R14, RZ ;  /* 0x0000000e26097224 */ /* 0x000fe200078e02ff */
[----:B------:R-:W-:Y:S01]  /*66b0*/  I2IP.S8.S32.SAT R6, R6, R5, RZ ;  /* 0x0000000506067239 */ /* 0x000fe200000014ff */
[-C--:B------:R-:W-:Y:S01]  /*66c0*/  IMAD R8, R31, R40.reuse, R8 ;  /* 0x000000281f087224 */ /* 0x080fe200078e0208 */
[C---:B------:R-:W-:Y:S01]  /*66d0*/  SHF.L.U32 R31, R51.reuse, 0x8, RZ ;  /* 0x00000008331f7819 */ /* 0x040fe200000006ff */
[----:B------:R-:W-:Y:S01]  /*66e0*/  IMAD R10, R38, R15, RZ ;  /* 0x0000000f260a7224 */ /* 0x000fe200078e02ff */
[----:B------:R-:W-:Y:S01]  /*66f0*/  I2IP.S8.S32.SAT R57, R4, R3, R6 ;  /* 0x0000000304397239 */ /* 0x000fe20000001406 */
[-C--:B------:R-:W-:Y:S01]  /*6700*/  IMAD R9, R32, R40.reuse, R9 ;  /* 0x0000002820097224 */ /* 0x080fe200078e0209 */
[----:B------:R-:W-:Y:S01]  /*6710*/  SHF.R.S32.HI R5, RZ, 0x18, R31 ;  /* 0x00000018ff057819 */ /* 0x000fe2000001141f */
[-C--:B------:R-:W-:Y:S01]  /*6720*/  IMAD R10, R2, R40.reuse, R10 ;  /* 0x00000028020a7224 */ /* 0x080fe200078e020a */
[----:B------:R-:W-:Y:S01]  /*6730*/  SHF.L.U32 R2, R51, 0x10, RZ ;  /* 0x0000001033027819 */ /* 0x000fe200000006ff */
[----:B------:R-:W-:Y:S01]  /*6740*/  IMAD R11, R0, R40, R11 ;  /* 0x00000028000b7224 */ /* 0x000fe200078e020b */
[----:B------:R-:W-:Y:S01]  /*6750*/  SHF.R.S32.HI R0, RZ, 0x18, R51 ;  /* 0x00000018ff007819 */ /* 0x000fe20000011433 */
[C---:B------:R-:W-:Y:S01]  /*6760*/  IMAD R15, R38.reuse, R20, RZ ;  /* 0x00000014260f7224 */ /* 0x040fe200078e02ff */
[----:B------:R-:W-:Y:S01]  /*6770*/  SHF.R.S32.HI R2, RZ, 0x18, R2 ;  /* 0x00000018ff027819 */ /* 0x000fe20000011402 */
[C---:B------:R-:W-:Y:S01]  /*6780*/  IMAD R14, R38.reuse, R19, RZ ;  /* 0x00000013260e7224 */ /* 0x040fe200078e02ff */
[C---:B----4-:R-:W-:Y:S01]  /*6790*/  SHF.L.U32 R4, R45.reuse, 0x10, RZ ;  /* 0x000000102d047819 */ /* 0x050fe200000006ff */
[----:B------:R-:W-:Y:S01]  /*67a0*/  IMAD R19, R38, R24, RZ ;  /* 0x0000001826137224 */ /* 0x000fe200078e02ff */
[----:B------:R-:W-:Y:S01]  /*67b0*/  PRMT R3, R45, 0x8880, RZ ;  /* 0x000088802d037816 */ /* 0x000fe200000000ff */
[-C--:B------:R-:W-:Y:S01]  /*67c0*/  IMAD R12, R2, R40.reuse, R12 ;  /* 0x00000028020c7224 */ /* 0x080fe200078e020c */
[----:B------:R-:W-:Y:S01]  /*67d0*/  PRMT R2, R44, 0x8880, RZ ;  /* 0x000088802c027816 */ /* 0x000fe200000000ff */
[-C--:B------:R-:W-:Y:S01]  /*67e0*/  IMAD R13, R5, R40.reuse, R13 ;  /* 0x00000028050d7224 */ /* 0x080fe200078e020d */
[----:B------:R-:W-:Y:S01]  /*67f0*/  SHF.R.S32.HI R4, RZ, 0x18, R4 ;  /* 0x00000018ff047819 */ /* 0x000fe20000011404 */
[----:B------:R-:W-:Y:S01]  /*6800*/  IMAD R14, R0, R40, R14 ;  /* 0x00000028000e7224 */ /* 0x000fe200078e020e */
[----:B------:R-:W-:Y:S01]  /*6810*/  MOV R0, R2 ;  /* 0x0000000200007202 */ /* 0x000fe20000000f00 */
[----:B------:R-:W-:Y:S01]  /*6820*/  IMAD.U32 R5, R44, 0x10000, RZ ;  /* 0x000100002c057824 */ /* 0x000fe200078e00ff */
[----:B------:R-:W-:Y:S01]  /*6830*/  I2IP.S8.S32.SAT R9, R10, R9, RZ ;  /* 0x000000090a097239 */ /* 0x000fe200000014ff */
[----:B------:R-:W-:Y:S01]  /*6840*/  IMAD R20, R38, R25, RZ ;  /* 0x0000001926147224 */ /* 0x000fe200078e02ff */
[----:B------:R-:W-:Y:S01]  /*6850*/  I2IP.S8.S32.SAT R13, R14, R13, RZ ;  /* 0x0000000d0e0d7239 */ /* 0x000fe200000014ff */
[----:B------:R-:W-:Y:S01]  /*6860*/  IMAD R15, R0, R40, R15 ;  /* 0x00000028000f7224 */ /* 0x000fe200078e020f */
[----:B------:R-:W-:Y:S01]  /*6870*/  SHF.R.S32.HI R2, RZ, 0x18, R5 ;  /* 0x00000018ff027819 */ /* 0x000fe20000011405 */
[----:B------:R-:W-:Y:S01]  /*6880*/  IMAD R24, R38, R29, RZ ;  /* 0x0000001d26187224 */ /* 0x000fe200078e02ff */
[----:B------:R-:W-:Y:S01]  /*6890*/  SHF.L.U32 R0, R44, 0x8, RZ ;  /* 0x000000082c007819 */ /* 0x000fe200000006ff */
[----:B------:R-:W-:Y:S01]  /*68a0*/  IMAD R25, R38, R30, RZ ;  /* 0x0000001e26197224 */ /* 0x000fe200078e02ff */
[----:B------:R-:W-:Y:S01]  /*68b0*/  I2IP.S8.S32.SAT R58, R8, R7, R9 ;  /* 0x00000007083a7239 */ /* 0x000fe20000001409 */
[----:B------:R-:W-:Y:S01]  /*68c0*/  IMAD R16, R2, R40, R16 ;  /* 0x0000002802107224 */ /* 0x000fe200078e0210 */
[----:B------:R-:W-:Y:S01]  /*68d0*/  SHF.R.S32.HI R0, RZ, 0x18, R0 ;  /* 0x00000018ff007819 */ /* 0x000fe20000011400 */
[----:B------:R-:W-:Y:S01]  /*68e0*/  IMAD R29, R38, R34, RZ ;  /* 0x00000022261d7224 */ /* 0x000fe200078e02ff */
[----:B------:R-:W-:Y:S01]  /*68f0*/  SHF.R.S32.HI R2, RZ, 0x18, R44 ;  /* 0x00000018ff027819 */ /* 0x000fe2000001142c */
[----:B------:R-:W-:Y:S01]  /*6900*/  IMAD.SHL.U32 R5, R45, 0x100, RZ ;  /* 0x000001002d057824 */ /* 0x000fe200078e00ff */
[----:B------:R-:W-:Y:S01]  /*6910*/  I2IP.S8.S32.SAT R59, R12, R11, R13 ;  /* 0x0000000b0c3b7239 */ /* 0x000fe2000000140d */
[-C--:B------:R-:W-:Y:S02]  /*6920*/  IMAD R17, R0, R40.reuse, R17 ;  /* 0x0000002800117224 */ /* 0x080fe400078e0211 */
[-C--:B------:R-:W-:Y:S01]  /*6930*/  IMAD R18, R2, R40.reuse, R18 ;  /* 0x0000002802127224 */ /* 0x080fe200078e0212 */
[----:B------:R-:W-:Y:S01]  /*6940*/  SHF.R.S32.HI R0, RZ, 0x18, R5 ;  /* 0x00000018ff007819 */ /* 0x000fe20000011405 */
[-C--:B------:R-:W-:Y:S01]  /*6950*/  IMAD R19, R3, R40.reuse, R19 ;  /* 0x0000002803137224 */ /* 0x080fe200078e0213 */
[----:B------:R-:W-:Y:S01]  /*6960*/  SHF.R.S32.HI R2, RZ, 0x18, R45 ;  /* 0x00000018ff027819 */ /* 0x000fe2000001142d */
[-C--:B------:R-:W-:Y:S01]  /*6970*/  IMAD R20, R4, R40.reuse, R20 ;  /* 0x0000002804147224 */ /* 0x080fe200078e0214 */
[----:B------:R-:W-:Y:S01]  /*6980*/  SHF.L.U32 R4, R46, 0x10, RZ ;  /* 0x000000102e047819 */ /* 0x000fe200000006ff */
[-C--:B------:R-:W-:Y:S01]  /*6990*/  IMAD R21, R0, R40.reuse, R21 ;  /* 0x0000002800157224 */ /* 0x080fe200078e0215 */
[C---:B------:R-:W-:Y:S01]  /*69a0*/  PRMT R0, R46.reuse, 0x8880, RZ ;  /* 0x000088802e007816 */ /* 0x040fe200000000ff */
[----:B------:R1:W-:Y:S01]  /*69b0*/  STS.128 [R69+UR44+0x4200], R56 ;  /* 0x0042003845007988 */ /* 0x0003e20008000c2c */
[----:B------:R-:W-:Y:S01]  /*69c0*/  SHF.L.U32 R3, R46, 0x8, RZ ;  /* 0x000000082e037819 */ /* 0x000fe200000006ff */
[-C--:B------:R-:W-:Y:S01]  /*69d0*/  IMAD R22, R2, R40.reuse, R22 ;  /* 0x0000002802167224 */ /* 0x080fe200078e0216 */
[----:B------:R-:W-:Y:S01]  /*69e0*/  SHF.R.S32.HI R2, RZ, 0x18, R4 ;  /* 0x00000018ff027819 */ /* 0x000fe20000011404 */
[-C--:B------:R-:W-:Y:S01]  /*69f0*/  IMAD R23, R0, R40.reuse, R23 ;  /* 0x0000002800177224 */ /* 0x080fe200078e0217 */
[----:B------:R-:W-:Y:S01]  /*6a00*/  SHF.R.S32.HI R3, RZ, 0x18, R3 ;  /* 0x00000018ff037819 */ /* 0x000fe20000011403 */
[----:B------:R-:W-:Y:S01]  /*6a10*/  IMAD R30, R38, R35, RZ ;  /* 0x00000023261e7224 */ /* 0x000fe200078e02ff */
[----:B------:R-:W-:Y:S01]  /*6a20*/  SHF.R.S32.HI R0, RZ, 0x18, R46 ;  /* 0x00000018ff007819 */ /* 0x000fe2000001142e */
[-C--:B------:R-:W-:Y:S01]  /*6a30*/  IMAD R24, R2, R40.reuse, R24 ;  /* 0x0000002802187224 */ /* 0x080fe200078e0218 */
[----:B------:R-:W-:Y:S01]  /*6a40*/  PRMT R2, R47, 0x8880, RZ ;  /* 0x000088802f027816 */ /* 0x000fe200000000ff */
[-C--:B------:R-:W-:Y:S01]  /*6a50*/  IMAD R25, R3, R40.reuse, R25 ;  /* 0x0000002803197224 */ /* 0x080fe200078e0219 */
[C---:B------:R-:W-:Y:S01]  /*6a60*/  SHF.L.U32 R3, R47.reuse, 0x10, RZ ;  /* 0x000000102f037819 */ /* 0x040fe200000006ff */
[----:B------:R-:W-:Y:S01]  /*6a70*/  IMAD.SHL.U32 R4, R47, 0x100, RZ ;  /* 0x000001002f047824 */ /* 0x000fe200078e00ff */
[----:B------:R-:W-:Y:S01]  /*6a80*/  SHF.R.S32.HI R5, RZ, 0x18, R47 ;  /* 0x00000018ff057819 */ /* 0x000fe2000001142f */
[-C--:B------:R-:W-:Y:S01]  /*6a90*/  IMAD R26, R0, R40.reuse, R26 ;  /* 0x00000028001a7224 */ /* 0x080fe200078e021a */
[----:B------:R-:W-:Y:S01]  /*6aa0*/  SHF.R.S32.HI R3, RZ, 0x18, R3 ;  /* 0x00000018ff037819 */ /* 0x000fe20000011403 */
[-C--:B------:R-:W-:Y:S01]  /*6ab0*/  IMAD R27, R2, R40.reuse, R27 ;  /* 0x00000028021b7224 */ /* 0x080fe200078e021b */
[----:B------:R-:W-:Y:S02]  /*6ac0*/  SHF.R.S32.HI R4, RZ, 0x18, R4 ;  /* 0x00000018ff047819 */ /* 0x000fe40000011404 */
[----:B------:R-:W-:Y:S01]  /*6ad0*/  I2IP.S8.S32.SAT R17, R18, R17, RZ ;  /* 0x0000001112117239 */ /* 0x000fe200000014ff */
[-C--:B------:R-:W-:Y:S01]  /*6ae0*/  IMAD R28, R3, R40.reuse, R28 ;  /* 0x00000028031c7224 */ /* 0x080fe200078e021c */
[----:B------:R-:W-:Y:S01]  /*6af0*/  I2IP.S8.S32.SAT R21, R22, R21, RZ ;  /* 0x0000001516157239 */ /* 0x000fe200000014ff */
[-C--:B------:R-:W-:Y:S01]  /*6b00*/  IMAD R29, R4, R40.reuse, R29 ;  /* 0x00000028041d7224 */ /* 0x080fe200078e021d */
[----:B------:R-:W-:Y:S01]  /*6b10*/  I2IP.S8.S32.SAT R16, R16, R15, R17 ;  /* 0x0000000f10107239 */ /* 0x000fe20000001411 */
[----:B------:R-:W-:Y:S01]  /*6b20*/  IMAD R30, R5, R40, R30 ;  /* 0x00000028051e7224 */ /* 0x000fe200078e021e */
[----:B------:R-:W-:Y:S02]  /*6b30*/  I2IP.S8.S32.SAT R17, R20, R19, R21 ;  /* 0x0000001314117239 */ /* 0x000fe40000001415 */
[----:B------:R-:W-:Y:S02]  /*6b40*/  I2IP.S8.S32.SAT R18, R26, R25, RZ ;  /* 0x000000191a127239 */ /* 0x000fe400000014ff */
[----:B------:R-:W-:Y:S02]  /*6b50*/  I2IP.S8.S32.SAT R19, R30, R29, RZ ;  /* 0x0000001d1e137239 */ /* 0x000fe400000014ff */
[----:B------:R-:W-:Y:S02]  /*6b60*/  I2IP.S8.S32.SAT R18, R24, R23, R18 ;  /* 0x0000001718127239 */ /* 0x000fe40000001412 */
[----:B------:R-:W-:Y:S02]  /*6b70*/  I2IP.S8.S32.SAT R19, R28, R27, R19 ;  /* 0x0000001b1c137239 */ /* 0x000fe40000001413 */
[----:B------:R-:W-:Y:S02]  /*6b80*/  LEA R0, R82, UR44, 0x3 ;  /* 0x0000002c52007c11 */ /* 0x000fe4000f8e18ff */
[----:B------:R-:W-:Y:S01]  /*6b90*/  @P6 SHF.L.U32 R2, R81, 0x1f, RZ ;  /* 0x0000001f51026819 */ /* 0x000fe200000006ff */
[----:B------:R1:W-:Y:S01]  /*6ba0*/  STS.128 [R89+0x4210], R16 ;  /* 0x0042101059007388 */ /* 0x0003e20000000c00 */
[----:B------:R-:W-:Y:S01]  /*6bb0*/  @!PT LDS RZ, [RZ] ;  /* 0x00000000fffff984 */ /* 0x000fe20000000800 */
[----:B------:R-:W-:Y:S01]  /*6bc0*/  @!PT LDS RZ, [RZ] ;  /* 0x00000000fffff984 */ /* 0x000fe20000000800 */
[----:B------:R-:W-:Y:S01]  /*6bd0*/  @!PT LDS RZ, [RZ] ;  /* 0x00000000fffff984 */ /* 0x000fe20000000800 */
[----:B------:R-:W-:Y:S01]  /*6be0*/  @!PT LDS RZ, [RZ] ;  /* 0x00000000fffff984 */ /* 0x000fe20000000800 */
[----:B------:R2:W-:Y:S07]  /*6bf0*/  MEMBAR.ALL.CTA ;  /* 0x0000000000007992 */ /* 0x0005ee0000008000 */
[----:B--2---:R-:W2:Y:S02]  /*6c00*/  FENCE.VIEW.ASYNC.S ;  /* 0x00000000000073c6 */ /* 0x004ea40000000000 */
[----:B--2---:R-:W-:Y:S06]  /*6c10*/  BAR.SYNC.DEFER_BLOCKING 0x1, 0x80 ;  /* 0x0042000000007b1d */ /* 0x004fec0000010000 */
[----:B------:R-:W-:Y:S05]  /*6c20*/  @P0 BRA `(.L_x_106) ;  /* 0x0000000000280947 */ /* 0x000fea0003800000 */
[----:B------:R-:W-:Y:S01]  /*6c30*/  UIADD3 UR4, UPT, UPT, UR44, 0x4200, URZ ;  /* 0x000042002c047890 */ /* 0x000fe2000fffe0ff */
[----:B------:R-:W-:Y:S05]  /*6c40*/  UMOV UR51, UR36 ;  /* 0x0000002400337c82 */ /* 0x000fea0008000000 */
[----:B------:R-:W-:Y:S01]  /*6c50*/  MOV R86, UR4 ;  /* 0x0000000400567c02 */ /* 0x000fe20008000f00 */
[----:B------:R-:W-:Y:S03]  /*6c60*/  UIADD3 UR4, UP0, UPT, UR62, 0x680, URZ ;  /* 0x000006803e047890 */ /* 0x000fe6000ff1e0ff */
[----:B------:R-:W-:Y:S01]  /*6c70*/  R2UR UR48, R86 ;  /* 0x00000000563072ca */ /* 0x000fe200000e0000 */
[----:B------:R-:W-:Y:S11]  /*6c80*/  UIADD3.X UR5, UPT, UPT, URZ, UR63, URZ, UP0, !UPT ;  /* 0x0000003fff057290 */ /* 0x000ff600087fe4ff */
[----:B------:R-:W-:Y:S01]  /*6c90*/  @!UPT UIADD3 URZ, UPT, UPT, URZ, URZ, URZ ;  /* 0x000000fffffff290 */ /* 0x000fe2000fffe0ff */
[----:B------:R2:W-:Y:S01]  /*6ca0*/  UTMASTG.3D [UR48], [UR4] ;  /* 0x00000030040073b5 */ /* 0x0005e20008010000 */
[----:B------:R0:W-:Y:S01]  /*6cb0*/  UTMACMDFLUSH ;  /* 0x00000000000079b7 */ /* 0x0001e20000000000 */
[----:B--2---:R-:W-:Y:S04]  /*6cc0*/  DEPBAR.LE SB0, 0x1 ;  /* 0x000080400000791a */ /* 0x004fe80000000000 */
.L_x_106:
[----:B------:R-:W-:Y:S05]  /*6cd0*/  BSYNC.RECONVERGENT B0 ;  /* 0x0000000000007941 */ /* 0x000fea0003800200 */
.L_x_105:
[----:B------:R-:W-:Y:S06]  /*6ce0*/  BAR.SYNC.DEFER_BLOCKING 0x1, 0x80 ;  /* 0x0042000000007b1d */ /* 0x000fec0000010000 */
[----:B------:R-:W2:Y:S01]  /*6cf0*/  @P6 SYNCS.PHASECHK.TRANS64.TRYWAIT P0, [R0+URZ+0x40], R2 ;  /* 0x00004002000065a7 */ /* 0x000ea200080011ff */
[----:B------:R-:W-:Y:S01]  /*6d00*/  BSSY B1, `(.L_x_107) ;  /* 0x000001f000017945 */ /* 0x000fe20003800000 */
[----:B--2---:R-:W-:Y:S03]  /*6d10*/  @P6 SEL R53, RZ, 0x1, !P0 ;  /* 0x00000001ff356807 */ /* 0x004fe60004000000 */
[----:B------:R-:W-:Y:S05]  /*6d20*/  @!P6 BRA `(.L_x_108) ;  /* 0x000000000070e947 */ /* 0x000fea0003800000 */
[----:B------:R-:W-:Y:S01]  /*6d30*/  ISETP.NE.AND P1, PT, R54, RZ, PT ;  /* 0x000000ff3600720c */ /* 0x000fe20003f25270 */
[----:B------:R-:W-:Y:S01]  /*6d40*/  BSSY B0, `(.L_x_109) ;  /* 0x0000008000007945 */ /* 0x000fe20003800000 */
[----:B------:R-:W-:Y:S11]  /*6d50*/  ISETP.NE.AND P0, PT, R53, RZ, PT ;  /* 0x000000ff3500720c */ /* 0x000ff60003f05270 */
[----:B------:R-:W-:Y:S04]  /*6d60*/  @P1 IMAD R4, R82, 0x1000, R60 ;  /* 0x0000100052041824 */ /* 0x000fe800078e023c */
[----:B------:R-:W-:Y:S01]  /*6d70*/  @P1 IMAD.IADD R3, R55, 0x1, R4 ;  /* 0x0000000137031824 */ /* 0x000fe200078e0204 */
[----:B------:R-:W-:Y:S06]  /*6d80*/  @P0 BRA `(.L_x_110) ;  /* 0x00000000000c0947 */ /* 0x000fec0003800000 */
[----:B------:R-:W-:Y:S04]  /*6d90*/  SHF.L.U32 R2, R81, 0x1f, RZ ;  /* 0x0000001f51027819 */ /* 0x000fe800000006ff */
[----:B------:R-:W2:Y:S02]  /*6da0*/  SYNCS.PHASECHK.TRANS64.TRYWAIT P0, [R0+URZ+0x40], R2 ;  /* 0x00004002000075a7 */ /* 0x000ea400080011ff */
[----:B--2---:R-:W-:Y:S05]  /*6db0*/  @!P0 BRA `(.L_x_111) ;  /* 0x0000003000e08947 */ /* 0x004fea0003800000 */
.L_x_110:
[----:B------:R-:W-:Y:S05]  /*6dc0*/  BSYNC B0 ;  /* 0x0000000000007941 */ /* 0x000fea0003800000 */
.L_x_109:
[----:B------:R-:W-:Y:S01]  /*6dd0*/  ISETP.NE.AND P0, PT, R54, RZ, PT ;  /* 0x000000ff3600720c */ /* 0x000fe20003f05270 */
[----:B--2---:R-:W-:Y:S02]  /*6de0*/  VIADD R2, R0, 0x60 ;  /* 0x0000006000027836 */ /* 0x004fe40000000000 */
[----:B------:R-:W-:Y:S02]  /*6df0*/  IMAD.U32 R0, RZ, RZ, UR45 ;  /* 0x0000002dff007e24 */ /* 0x000fe4000f8e00ff */
[----:B------:R-:W-:Y:S03]  /*6e00*/  VIADD R82, R82, 0x1 ;  /* 0x0000000152527836 */ /* 0x000fe60000000000 */
[----:B------:R-:W-:Y:S05]  /*6e10*/  PRMT R0, R0, 0x654, R2 ;  /* 0x0000065400007816 */ /* 0x000fea0000000002 */
[----:B------:R2:W3:Y:S04]  /*6e20*/  @P0 LDS.128 R48, [R4+0x200] ;  /* 0x0002000004300984 */ /* 0x0004e80000000c00 */
        /* <DEDUP_REMOVED lines=11> */
[----:B--23--:R-:W-:Y:S02]  /*6ee0*/  LOP3.LUT R81, R81, R0, RZ, 0x3c, !PT ;  /* 0x0000000051517212 */ /* 0x00cfe400078e3cff */
.L_x_108:
[----:B------:R-:W-:Y:S05]  /*6ef0*/  BSYNC B1 ;  /* 0x0000000000017941 */ /* 0x000fea0003800000 */
.L_x_107:
[----:B------:R-:W-:Y:S05]  /*6f00*/  VIADD R0, R39, 0x40 ;  /* 0x0000004027007836 */ /* 0x000fea0000000000 */
[----:B------:R-:W-:Y:S04]  /*6f10*/  SHF.R.U32.HI R0, RZ, 0x15, R0 ;  /* 0x00000015ff007819 */ /* 0x000fe80000011600 */
[----:B------:R-:W-:Y:S11]  /*6f20*/  LOP3.LUT P0, RZ, R0, 0x3, R75, 0x48, !PT ;  /* 0x0000000300ff7812 */ /* 0x000ff6000780484b */
[----:B------:R-:W-:Y:S02]  /*6f30*/  @!UPT UIADD3 URZ, UPT, UPT, URZ, URZ, URZ ;  /* 0x000000fffffff290 */ /* 0x000fe4000fffe0ff */
[----:B------:R-:W-:Y:S05]  /*6f40*/  @!P0 BRA `(.L_x_112) ;  /* 0x0000000000408947 */ /* 0x000fea0003800000 */
[----:B------:R-:W2:Y:S01]  /*6f50*/  LDCU.64 UR8, c[0x4][0x78] ;  /* 0x01000f00ff0877ac */ /* 0x000ea20008000a00 */
[----:B------:R-:W-:Y:S01]  /*6f60*/  MOV R3, 0x0 ;  /* 0x0000000000037802 */ /* 0x000fe20000000f00 */
[----:B------:R-:W-:Y:S02]  /*6f70*/  HFMA2 R12, -RZ, RZ, 0, 5.9604644775390625e-08 ;  /* 0x00000001ff0c7431 */ /* 0x000fe400000001ff */
[----:B------:R-:W-:Y:S02]  /*6f80*/  IMAD.MOV.U32 R8, RZ, RZ, 0x192 ;  /* 0x00000192ff087424 */ /* 0x000fe400078e00ff */
[----:B------:R-:W-:Y:S01]  /*6f90*/  IMAD.MOV.U32 R13, RZ, RZ, RZ ;  /* 0x000000ffff0d7224 */ /* 0x000fe200078e00ff */
[----:B------:R-:W3:Y:S01]  /*6fa0*/  LDCU.64 UR6, c[0x4][0x80] ;  /* 0x01001000ff0677ac */ /* 0x000ee20008000a00 */
[----:B------:R-:W1:Y:S01]  /*6fb0*/  LDC.64 R2, c[0x4][R3] ;  /* 0x0100000003027b82 */ /* 0x000e620000000a00 */
[----:B------:R-:W5:Y:S01]  /*6fc0*/  LDCU.64 UR4, c[0x4][0x18] ;  /* 0x01000300ff0477ac */ /* 0x000f620008000a00 */
[----:B--2---:R-:W-:Y:S01]  /*6fd0*/  MOV R5, UR9 ;  /* 0x0000000900057c02 */ /* 0x004fe20008000f00 */
[----:B------:R-:W-:Y:S01]  /*6fe0*/  IMAD.U32 R4, RZ, RZ, UR8 ;  /* 0x00000008ff047e24 */ /* 0x000fe2000f8e00ff */
[----:B---3--:R-:W-:Y:S01]  /*6ff0*/  MOV R7, UR7 ;  /* 0x0000000700077c02 */ /* 0x008fe20008000f00 */
[----:B------:R-:W-:Y:S01]  /*7000*/  IMAD.U32 R6, RZ, RZ, UR6 ;  /* 0x00000006ff067e24 */ /* 0x000fe2000f8e00ff */
[----:B-----5:R-:W-:Y:S01]  /*7010*/  MOV R11, UR5 ;  /* 0x00000005000b7c02 */ /* 0x020fe20008000f00 */
[----:B------:R-:W-:Y:S02]  /*7020*/  IMAD.U32 R10, RZ, RZ, UR4 ;  /* 0x00000004ff0a7e24 */ /* 0x000fe4000f8e00ff */
[----:B------:R-:W-:Y:S07]  /*7030*/  LEPC R20, `(.L_x_112) ;  /* 0x000000001014794e */ /* 0x000fee0000000000 */
[----:B-1--4-:R-:W-:Y:S05]  /*7040*/  CALL.ABS.NOINC R2 ;  /* 0x0000000002007343 */ /* 0x012fea0003c00000 */
.L_x_112:
[C---:B------:R-:W-:Y:S01]  /*7050*/  SHF.L.U32 R2, R48.reuse, 0x10, RZ ;  /* 0x0000001030027819 */ /* 0x040fe200000006ff */
[----:B------:R-:W-:Y:S05]  /*7060*/  WARPSYNC.ALL ;  /* 0x0000000000007948 */ /* 0x000fea0003800000 */
[----:B------:R-:W-:Y:S01]  /*7070*/  R2UR UR4, R39 ;  /* 0x00000000270472ca */ /* 0x000fe200000e0000 */
[----:B------:R-:W-:Y:S01]  /*7080*/  BSSY.RECONVERGENT B0, `(.L_x_113) ;  /* 0x0000099000007945 */ /* 0x000fe20003800200 */
[C---:B------:R-:W-:Y:S02]  /*7090*/  PRMT R3, R48.reuse, 0x8880, RZ ;  /* 0x0000888030037816 */ /* 0x040fe400000000ff */
[----:B------:R-:W-:Y:S02]  /*70a0*/  SHF.L.U32 R41, R48, 0x8, RZ ;  /* 0x0000000830297819 */ /* 0x000fe400000006ff */
[C---:B------:R-:W-:Y:S02]  /*70b0*/  SHF.L.U32 R42, R49.reuse, 0x10, RZ ;  /* 0x00000010312a7819 */ /* 0x040fe400000006ff */
[----:B------:R-:W-:Y:S02]  /*70c0*/  SHF.L.U32 R43, R49, 0x8, RZ ;  /* 0x00000008312b7819 */ /* 0x000fe400000006ff */
[----:B------:R-:W-:Y:S02]  /*70d0*/  SHF.R.S32.HI R42, RZ, 0x18, R42 ;  /* 0x00000018ff2a7819 */ /* 0x000fe4000001142a */
[----:B------:R-:W-:Y:S01]  /*70e0*/  SHF.R.S32.HI R43, RZ, 0x18, R43 ;  /* 0x00000018ff2b7819 */ /* 0x000fe2000001142b */
[----:B-1----:R-:W-:Y:S01]  /*70f0*/  LDTM.16dp32bit_t0_t15.x32 R4, tmem[UR4+0x40] ;  /* 0x00004004000479ee */ /* 0x002fe20008a80000 */
[----:B------:R-:W1:Y:S01]  /*7100*/  LDTM.16dp32bit_t16_t31.x32 R4, tmem[UR4+0x60] ;  /* 0x00006004000479ee */ /* 0x000e620008aa0000 */
[----:B------:R-:W-:Y:S02]  /*7110*/  ISETP.NE.AND P0, PT, R87, RZ, PT ;  /* 0x000000ff5700720c */ /* 0x000fe40003f05270 */
        /* <DEDUP_REMOVED lines=16> */
[----:B------:R-:W-:Y:S01]  /*7220*/  IMAD R5, R38, R9, RZ ;  /* 0x0000000926057224 */ /* 0x000fe200078e02ff */
[----:B------:R-:W-:Y:S01]  /*7230*/  PRMT R7, R50, 0x8880, RZ ;  /* 0x0000888032077816 */ /* 0x000fe200000000ff */
[----:B------:R-:W-:Y:S01]  /*7240*/  IMAD R12, R38, R16, RZ ;  /* 0x00000010260c7224 */ /* 0x000fe200078e02ff */
[----:B------:R-:W-:Y:S01]  /*7250*/  I2IP.S8.S32.SAT R56, R2, R0, R56 ;  /* 0x0000000002387239 */ /* 0x000fe20000001438 */
[C---:B------:R-:W-:Y:S01]  /*7260*/  IMAD R9, R38.reuse, R13, RZ ;  /* 0x0000000d26097224 */ /* 0x040fe200078e02ff */
[----:B------:R-:W-:Y:S01]  /*7270*/  SHF.R.S32.HI R3, RZ, 0x18, R49 ;  /* 0x00000018ff037819 */ /* 0x000fe20000011431 */
[----:B------:R-:W-:Y:S01]  /*7280*/  IMAD R16, R38, R20, RZ ;  /* 0x0000001426107224 */ /* 0x000fe200078e02ff */
[----:B----4-:R-:W-:Y:S01]  /*7290*/  SHF.L.U32 R0, R44, 0x10, RZ ;  /* 0x000000102c007819 */ /* 0x010fe200000006ff */
[----:B------:R-:W-:Y:S01]  /*72a0*/  IMAD R13, R38, R17, RZ ;  /* 0x00000011260d7224 */ /* 0x000fe200078e02ff */
[----:B------:R-:W-:Y:S01]  /*72b0*/  SHF.L.U32 R2, R44, 0x8, RZ ;  /* 0x000000082c027819 */ /* 0x000fe200000006ff */
[C---:B------:R-:W-:Y:S01]  /*72c0*/  IMAD R20, R38.reuse, R24, RZ ;  /* 0x0000001826147224 */ /* 0x040fe200078e02ff */
[----:B------:R-:W-:Y:S01]  /*72d0*/  SHF.R.S32.HI R0, RZ, 0x18, R0 ;  /* 0x00000018ff007819 */ /* 0x000fe20000011400 */
[C---:B------:R-:W-:Y:S01]  /*72e0*/  IMAD R17, R38.reuse, R21, RZ ;  /* 0x0000001526117224 */ /* 0x040fe200078e02ff */
[----:B------:R-:W-:Y:S01]  /*72f0*/  SHF.R.S32.HI R2, RZ, 0x18, R2 ;  /* 0x00000018ff027819 */ /* 0x000fe20000011402 */
[C---:B------:R-:W-:Y:S02]  /*7300*/  IMAD R24, R38.reuse, R28, RZ ;  /* 0x0000001c26187224 */ /* 0x040fe400078e02ff */
[C---:B------:R-:W-:Y:S02]  /*7310*/  IMAD R6, R38.reuse, R10, RZ ;  /* 0x0000000a26067224 */ /* 0x040fe400078e02ff */
[C---:B------:R-:W-:Y:S02]  /*7320*/  IMAD R21, R38.reuse, R25, RZ ;  /* 0x0000001926157224 */ /* 0x040fe400078e02ff */
[----:B------:R-:W-:Y:S01]  /*7330*/  IMAD R28, R38, R32, RZ ;  /* 0x00000020261c7224 */ /* 0x000fe200078e02ff */
[----:B------:R-:W-:Y:S01]  /*7340*/  SHF.L.U32 R32, R50, 0x10, RZ ;  /* 0x0000001032207819 */ /* 0x000fe200000006ff */
[-C--:B------:R-:W-:Y:S02]  /*7350*/  IMAD R4, R41, R40.reuse, R4 ;  /* 0x0000002829047224 */ /* 0x080fe400078e0204 */
[----:B------:R-:W-:Y:S01]  /*7360*/  IMAD R25, R38, R29, RZ ;  /* 0x0000001d26197224 */ /* 0x000fe200078e02ff */
[----:B------:R-:W-:Y:S01]  /*7370*/  SHF.R.S32.HI R32, RZ, 0x18, R32 ;  /* 0x00000018ff207819 */ /* 0x000fe20000011420 */
[----:B------:R-:W-:Y:S02]  /*7380*/  IMAD R5, R42, R40, R5 ;  /* 0x000000282a057224 */ /* 0x000fe400078e0205 */
[----:B------:R-:W-:Y:S01]  /*7390*/  IMAD R29, R38, R33, RZ ;  /* 0x00000021261d7224 */ /* 0x000fe200078e02ff */
[----:B------:R-:W-:Y:S01]  /*73a0*/  SHF.L.U32 R33, R50, 0x8, RZ ;  /* 0x0000000832217819 */ /* 0x000fe200000006ff */
[C---:B------:R-:W-:Y:S02]  /*73b0*/  IMAD R11, R38.reuse, R11, RZ ;  /* 0x0000000b260b7224 */ /* 0x040fe400078e02ff */
[C---:B------:R-:W-:Y:S01]  /*73c0*/  IMAD R10, R38.reuse, R14, RZ ;  /* 0x0000000e260a7224 */ /* 0x040fe200078e02ff */
[----:B------:R-:W-:Y:S01]  /*73d0*/  SHF.R.S32.HI R33, RZ, 0x18, R33 ;  /* 0x00000018ff217819 */ /* 0x000fe20000011421 */
[----:B------:R-:W-:Y:S02]  /*73e0*/  IMAD R6, R43, R40, R6 ;  /* 0x000000282b067224 */ /* 0x000fe400078e0206 */
[C---:B------:R-:W-:Y:S02]  /*73f0*/  IMAD R14, R38.reuse, R18, RZ ;  /* 0x00000012260e7224 */ /* 0x040fe400078e02ff */
[C---:B------:R-:W-:Y:S02]  /*7400*/  IMAD R18, R38.reuse, R22, RZ ;  /* 0x0000001626127224 */ /* 0x040fe400078e02ff */
[----:B------:R-:W-:Y:S01]  /*7410*/  IMAD R11, R3, R40, R11 ;  /* 0x00000028030b7224 */ /* 0x000fe200078e020b */
[----:B------:R-:W-:Y:S01]  /*7420*/  PRMT R3, R51, 0x8880, RZ ;  /* 0x0000888033037816 */ /* 0x000fe200000000ff */
[C---:B------:R-:W-:Y:S02]  /*7430*/  IMAD R22, R38.reuse, R26, RZ ;  /* 0x0000001a26167224 */ /* 0x040fe400078e02ff */
[C---:B------:R-:W-:Y:S01]  /*7440*/  IMAD R26, R38.reuse, R30, RZ ;  /* 0x0000001e261a7224 */ /* 0x040fe200078e02ff */
[----:B------:R-:W-:Y:S01]  /*7450*/  I2IP.S8.S32.SAT R11, R11, R6, RZ ;  /* 0x000000060b0b7239 */ /* 0x000fe200000014ff */
[----:B------:R-:W-:Y:S01]  /*7460*/  IMAD R8, R7, R40, R8 ;  /* 0x0000002807087224 */ /* 0x000fe200078e0208 */
[----:B------:R-:W-:Y:S01]  /*7470*/  SHF.L.U32 R6, R51, 0x10, RZ ;  /* 0x0000001033067819 */ /* 0x000fe200000006ff */
[----:B------:R-:W-:Y:S01]  /*7480*/  IMAD R30, R38, R34, RZ ;  /* 0x00000022261e7224 */ /* 0x000fe200078e02ff */
[----:B------:R-:W-:Y:S01]  /*7490*/  SHF.R.S32.HI R34, RZ, 0x18, R50 ;  /* 0x00000018ff227819 */ /* 0x000fe20000011432 */
[----:B------:R-:W-:Y:S01]  /*74a0*/  IMAD R9, R32, R40, R9 ;  /* 0x0000002820097224 */ /* 0x000fe200078e0209 */
[----:B------:R-:W-:Y:S01]  /*74b0*/  SHF.R.S32.HI R6, RZ, 0x18, R6 ;  /* 0x00000018ff067819 */ /* 0x000fe20000011406 */
[----:B------:R-:W-:Y:S01]  /*74c0*/  IMAD R15, R38, R15, RZ ;  /* 0x0000000f260f7224 */ /* 0x000fe200078e02ff */
[----:B------:R-:W-:Y:S01]  /*74d0*/  I2IP.S8.S32.SAT R57, R5, R4, R11 ;  /* 0x0000000405397239 */ /* 0x000fe2000000140b */
[-C--:B------:R-:W-:Y:S01]  /*74e0*/  IMAD R10, R33, R40.reuse, R10 ;  /* 0x00000028210a7224 */ /* 0x080fe200078e020a */
[----:B------:R-:W-:Y:S01]  /*74f0*/  SHF.L.U32 R5, R45, 0x10, RZ ;  /* 0x000000102d057819 */ /* 0x000fe200000006ff */
[----:B------:R-:W-:Y:S01]  /*7500*/  IMAD.SHL.U32 R7, R51, 0x100, RZ ;  /* 0x0000010033077824 */ /* 0x000fe200078e00ff */
[----:B------:R-:W-:Y:S01]  /*7510*/  PRMT R4, R45, 0x8880, RZ ;  /* 0x000088802d047816 */ /* 0x000fe200000000ff */
[-C--:B------:R-:W-:Y:S01]  /*7520*/  IMAD R15, R34, R40.reuse, R15 ;  /* 0x00000028220f7224 */ /* 0x080fe200078e020f */
[----:B------:R-:W-:Y:S01]  /*7530*/  SHF.R.S32.HI R5, RZ, 0x18, R5 ;  /* 0x00000018ff057819 */ /* 0x000fe20000011405 */
[-C--:B------:R-:W-:Y:S01]  /*7540*/  IMAD R12, R3, R40.reuse, R12 ;  /* 0x00000028030c7224 */ /* 0x080fe200078e020c */
[----:B------:R-:W-:Y:S01]  /*7550*/  SHF.R.S32.HI R7, RZ, 0x18, R7 ;  /* 0x00000018ff077819 */ /* 0x000fe20000011407 */
[----:B------:R-:W-:Y:S01]  /*7560*/  IMAD R13, R6, R40, R13 ;  /* 0x00000028060d7224 */ /* 0x000fe200078e020d */
[----:B------:R-:W-:Y:S01]  /*7570*/  I2IP.S8.S32.SAT R15, R15, R10, RZ ;  /* 0x0000000a0f0f7239 */ /* 0x000fe200000014ff */
[----:B------:R-:W-:Y:S01]  /*7580*/  IMAD R19, R38, R19, RZ ;  /* 0x0000001326137224 */ /* 0x000fe200078e02ff */
[----:B------:R-:W-:Y:S01]  /*7590*/  SHF.R.S32.HI R10, RZ, 0x18, R51 ;  /* 0x00000018ff0a7819 */ /* 0x000fe20000011433 */
[----:B------:R-:W-:Y:S01]  /*75a0*/  IMAD R14, R7, R40, R14 ;  /* 0x00000028070e7224 */ /* 0x000fe200078e020e */
[----:B------:R-:W-:Y:S01]  /*75b0*/  PRMT R3, R44, 0x8880, RZ ;  /* 0x000088802c037816 */ /* 0x000fe200000000ff */
[----:B------:R-:W-:Y:S01]  /*75c0*/  IMAD R23, R38, R23, RZ ;  /* 0x0000001726177224 */ /* 0x000fe200078e02ff */
[----:B------:R-:W-:Y:S01]  /*75d0*/  I2IP.S8.S32.SAT R58, R9, R8, R15 ;  /* 0x00000008093a7239 */ /* 0x000fe2000000140f */
[-C--:B------:R-:W-:Y:S02]  /*75e0*/  IMAD R19, R10, R40.reuse, R19 ;  /* 0x000000280a137224 */ /* 0x080fe400078e0213 */
[-C--:B------:R-:W-:Y:S01]  /*75f0*/  IMAD R16, R3, R40.reuse, R16 ;  /* 0x0000002803107224 */ /* 0x080fe200078e0210 */
[----:B------:R-:W-:Y:S01]  /*7600*/  SHF.R.S32.HI R3, RZ, 0x18, R44 ;  /* 0x00000018ff037819 */ /* 0x000fe2000001142c */
[----:B------:R-:W-:Y:S01]  /*7610*/  IMAD R17, R0, R40, R17 ;  /* 0x0000002800117224 */ /* 0x000fe200078e0211 */
[----:B------:R-:W-:Y:S01]  /*7620*/  I2IP.S8.S32.SAT R14, R19, R14, RZ ;  /* 0x0000000e130e7239 */ /* 0x000fe200000014ff */
[----:B------:R-:W-:Y:S02]  /*7630*/  IMAD.SHL.U32 R0, R45, 0x100, RZ ;  /* 0x000001002d007824 */ /* 0x000fe400078e00ff */
[-C--:B------:R-:W-:Y:S01]  /*7640*/  IMAD R18, R2, R40.reuse, R18 ;  /* 0x0000002802127224 */ /* 0x080fe200078e0212 */
[----:B------:R-:W-:Y:S01]  /*7650*/  SHF.R.S32.HI R2, RZ, 0x18, R45 ;  /* 0x00000018ff027819 */ /* 0x000fe2000001142d */
[-C--:B------:R-:W-:Y:S01]  /*7660*/  IMAD R23, R3, R40.reuse, R23 ;  /* 0x0000002803177224 */ /* 0x080fe200078e0217 */
[----:B------:R-:W-:Y:S01]  /*7670*/  SHF.R.S32.HI R0, RZ, 0x18, R0 ;  /* 0x00000018ff007819 */ /* 0x000fe20000011400 */
[-C--:B------:R-:W-:Y:S01]  /*7680*/  IMAD R20, R4, R40.reuse, R20 ;  /* 0x0000002804147224 */ /* 0x080fe200078e0214 */
[C---:B------:R-:W-:Y:S01]  /*7690*/  SHF.L.U32 R4, R46.reuse, 0x10, RZ ;  /* 0x000000102e047819 */ /* 0x040fe200000006ff */
[-C--:B------:R-:W-:Y:S01]  /*76a0*/  IMAD R21, R5, R40.reuse, R21 ;  /* 0x0000002805157224 */ /* 0x080fe200078e0215 */
[----:B------:R-:W-:Y:S01]  /*76b0*/  PRMT R3, R46, 0x8880, RZ ;  /* 0x000088802e037816 */ /* 0x000fe200000000ff */
[----:B------:R-:W-:Y:S01]  /*76c0*/  IMAD R27, R38, R27, RZ ;  /* 0x0000001b261b7224 */ /* 0x000fe200078e02ff */
[----:B------:R-:W-:Y:S01]  /*76d0*/  SHF.L.U32 R5, R46, 0x8, RZ ;  /* 0x000000082e057819 */ /* 0x000fe200000006ff */
[-C--:B------:R-:W-:Y:S01]  /*76e0*/  IMAD R22, R0, R40.reuse, R22 ;  /* 0x0000002800167224 */ /* 0x080fe200078e0216 */
[----:B------:R-:W-:Y:S01]  /*76f0*/  SHF.R.S32.HI R4, RZ, 0x18, R4 ;  /* 0x00000018ff047819 */ /* 0x000fe20000011404 */
[-C--:B------:R-:W-:Y:S01]  /*7700*/  IMAD R27, R2, R40.reuse, R27 ;  /* 0x00000028021b7224 */ /* 0x080fe200078e021b */
[----:B------:R-:W-:Y:S01]  /*7710*/  SHF.R.S32.HI R5, RZ, 0x18, R5 ;  /* 0x00000018ff057819 */ /* 0x000fe20000011405 */
[-C--:B------:R-:W-:Y:S01]  /*7720*/  IMAD R24, R3, R40.reuse, R24 ;  /* 0x0000002803187224 */ /* 0x080fe200078e0218 */
[C---:B------:R-:W-:Y:S01]  /*7730*/  SHF.L.U32 R3, R47.reuse, 0x10, RZ ;  /* 0x000000102f037819 */ /* 0x040fe200000006ff */
[-C--:B------:R-:W-:Y:S01]  /*7740*/  IMAD R25, R4, R40.reuse, R25 ;  /* 0x0000002804197224 */ /* 0x080fe200078e0219 */
[----:B------:R-:W-:Y:S01]  /*7750*/  SHF.R.S32.HI R0, RZ, 0x18, R46 ;  /* 0x00000018ff007819 */ /* 0x000fe2000001142e */
[----:B------:R-:W-:Y:S01]  /*7760*/  IMAD R31, R38, R31, RZ ;  /* 0x0000001f261f7224 */ /* 0x000fe200078e02ff */
[----:B------:R-:W-:Y:S01]  /*7770*/  PRMT R2, R47, 0x8880, RZ ;  /* 0x000088802f027816 */ /* 0x000fe200000000ff */
[-C--:B------:R-:W-:Y:S01]  /*7780*/  IMAD R26, R5, R40.reuse, R26 ;  /* 0x00000028051a7224 */ /* 0x080fe200078e021a */
[----:B------:R-:W-:Y:S01]  /*7790*/  SHF.L.U32 R4, R47, 0x8, RZ ;  /* 0x000000082f047819 */ /* 0x000fe200000006ff */
[-C--:B------:R-:W-:Y:S01]  /*77a0*/  IMAD R31, R0, R40.reuse, R31 ;  /* 0x00000028001f7224 */ /* 0x080fe200078e021f */
[----:B------:R-:W-:Y:S01]  /*77b0*/  SHF.R.S32.HI R3, RZ, 0x18, R3 ;  /* 0x00000018ff037819 */ /* 0x000fe20000011403 */
[-C--:B------:R-:W-:Y:S01]  /*77c0*/  IMAD R28, R2, R40.reuse, R28 ;  /* 0x00000028021c7224 */ /* 0x080fe200078e021c */
[----:B------:R-:W-:Y:S01]  /*77d0*/  SHF.R.S32.HI R4, RZ, 0x18, R4 ;  /* 0x00000018ff047819 */ /* 0x000fe20000011404 */
[----:B------:R-:W-:Y:S01]  /*77e0*/  IMAD R35, R38, R35, RZ ;  /* 0x0000002326237224 */ /* 0x000fe200078e02ff */
[----:B------:R-:W-:Y:S01]  /*77f0*/  SHF.R.S32.HI R5, RZ, 0x18, R47 ;  /* 0x00000018ff057819 */ /* 0x000fe2000001142f */
[----:B------:R-:W-:Y:S01]  /*7800*/  IMAD R29, R3, R40, R29 ;  /* 0x00000028031d7224 */ /* 0x000fe200078e021d */
[----:B------:R-:W-:Y:S01]  /*7810*/  I2IP.S8.S32.SAT R59, R13, R12, R14 ;  /* 0x0000000c0d3b7239 */ /* 0x000fe2000000140e */
[----:B------:R-:W-:Y:S01]  /*7820*/  IMAD R30, R4, R40, R30 ;  /* 0x00000028041e7224 */ /* 0x000fe200078e021e */
[----:B------:R-:W-:Y:S01]  /*7830*/  I2IP.S8.S32.SAT R18, R23, R18, RZ ;  /* 0x0000001217127239 */ /* 0x000fe200000014ff */
[----:B------:R-:W-:Y:S01]  /*7840*/  IMAD R35, R5, R40, R35 ;  /* 0x0000002805237224 */ /* 0x000fe200078e0223 */
[----:B------:R-:W-:Y:S01]  /*7850*/  I2IP.S8.S32.SAT R22, R27, R22, RZ ;  /* 0x000000161b167239 */ /* 0x000fe200000014ff */
[----:B------:R1:W-:Y:S01]  /*7860*/  STS.128 [R69+UR44+0x5200], R56 ;  /* 0x0052003845007988 */ /* 0x0003e20008000c2c */
[----:B------:R-:W-:Y:S02]  /*7870*/  I2IP.S8.S32.SAT R26, R31, R26, RZ ;  /* 0x0000001a1f1a7239 */ /* 0x000fe400000014ff */
[----:B------:R-:W-:Y:S02]  /*7880*/  I2IP.S8.S32.SAT R19, R35, R30, RZ ;  /* 0x0000001e23137239 */ /* 0x000fe400000014ff */
[----:B------:R-:W-:Y:S02]  /*7890*/  I2IP.S8.S32.SAT R16, R17, R16, R18 ;  /* 0x0000001011107239 */ /* 0x000fe40000001412 */
[----:B------:R-:W-:Y:S02]  /*78a0*/  I2IP.S8.S32.SAT R17, R21, R20, R22 ;  /* 0x0000001415117239 */ /* 0x000fe40000001416 */
        /* <DEDUP_REMOVED lines=13> */
[----:B------:R-:W-:Y:S02]  /*7980*/  UIADD3 UR4, UP0, UPT, UR62, 0x680, URZ ;  /* 0x000006803e047890 */ /* 0x000fe4000ff1e0ff */
[----:B------:R-:W-:Y:S02]  /*7990*/  UIADD3 UR9, UPT, UPT, UR49, 0x40, URZ ;  /* 0x0000004031097890 */ /* 0x000fe4000fffe0ff */
[----:B------:R-:W-:Y:S02]  /*79a0*/  UIADD3 UR8, UPT, UPT, UR44, 0x5200, URZ ;  /* 0x000052002c087890 */ /* 0x000fe4000fffe0ff */
[----:B------:R-:W-:Y:S01]  /*79b0*/  UIADD3.X UR5, UPT, UPT, URZ, UR63, URZ, UP0, !UPT ;  /* 0x0000003fff057290 */ /* 0x000fe200087fe4ff */
[----:B------:R-:W-:Y:S01]  /*79c0*/  UMOV UR10, UR50 ;  /* 0x00000032000a7c82 */ /* 0x000fe20008000000 */
[----:B------:R-:W-:Y:S07]  /*79d0*/  UMOV UR11, UR36 ;  /* 0x00000024000b7c82 */ /* 0x000fee0008000000 */
[----:B------:R2:W-:Y:S01]  /*79e0*/  UTMASTG.3D [UR8], [UR4] ;  /* 0x00000008040073b5 */ /* 0x0005e20008010000 */
[----:B------:R0:W-:Y:S01]  /*79f0*/  UTMACMDFLUSH ;  /* 0x00000000000079b7 */ /* 0x0001e20000000000 */
[----:B--2---:R-:W-:Y:S04]  /*7a00*/  DEPBAR.LE SB0, 0x1 ;  /* 0x000080400000791a */ /* 0x004fe80000000000 */
.L_x_114:
[----:B------:R-:W-:Y:S05]  /*7a10*/  BSYNC.RECONVERGENT B0 ;  /* 0x0000000000007941 */ /* 0x000fea0003800200 */
.L_x_113:
        /* <DEDUP_REMOVED lines=14> */
.L_x_118:
[----:B------:R-:W-:Y:S05]  /*7b00*/  BSYNC B0 ;  /* 0x0000000000007941 */ /* 0x000fea0003800000 */
.L_x_117:
[----:B------:R-:W-:Y:S01]  /*7b10*/  ISETP.NE.AND P0, PT, R54, RZ, PT ;  /* 0x000000ff3600720c */ /* 0x000fe20003f05270 */
[----:B------:R-:W-:Y:S11]  /*7b20*/  VIADD R82, R82, 0x1 ;  /* 0x0000000152527836 */ /* 0x000ff60000000000 */
[----:B------:R-:W-:Y:S01]  /*7b30*/  @!UPT UIADD3 URZ, UPT, UPT, URZ, URZ, URZ ;  /* 0x000000fffffff290 */ /* 0x000fe2000fffe0ff */
[----:B------:R3:W4:Y:S04]  /*7b40*/  @P0 LDS.128 R44, [R2+0x210] ;  /* 0x00021000022c0984 */ /* 0x0007280000000c00 */
[----:B------:R1:W1:Y:S01]  /*7b50*/  @P0 LDS.128 R48, [R3+0x200] ;  /* 0x0002000003300984 */ /* 0x0002620000000c00 */
        /* <DEDUP_REMOVED lines=8> */
[----:B---3--:R-:W-:Y:S02]  /*7be0*/  VIADD R2, R0, 0x60 ;  /* 0x0000006000027836 */ /* 0x008fe40000000000 */
[----:B--2---:R-:W-:Y:S05]  /*7bf0*/  IMAD.U32 R0, RZ, RZ, UR45 ;  /* 0x0000002dff007e24 */ /* 0x004fea000f8e00ff */
[----:B------:R-:W-:Y:S04]  /*7c00*/  PRMT R0, R0, 0x654, R2 ;  /* 0x0000065400007816 */ /* 0x000fe80000000002 */
[----:B-----5:R2:W-:Y:S02]  /*7c10*/  SYNCS.ARRIVE.TRANS64.RED.A1T0 RZ, [R0+URZ], RZ ;  /* 0x000000ff00ff79a7 */ /* 0x0205e400081004ff */
[----:B--2---:R-:W-:Y:S04]  /*7c20*/  SEL R0, RZ, 0x1, P0 ;  /* 0x00000001ff007807 */ /* 0x004fe80000000000 */
[----:B-1--4-:R-:W-:Y:S02]  /*7c30*/  LOP3.LUT R81, R81, R0, RZ, 0x3c, !PT ;  /* 0x0000000051517212 */ /* 0x012fe400078e3cff */
.L_x_116:
[----:B------:R-:W-:Y:S05]  /*7c40*/  BSYNC B1 ;  /* 0x0000000000017941 */ /* 0x000fea0003800000 */
.L_x_115:
        /* <DEDUP_REMOVED lines=21> */
.L_x_120:
        /* <DEDUP_REMOVED lines=36> */
[----:B------:R-:W-:Y:S01]  /*7fe0*/  SHF.L.U32 R0, R44, 0x10, RZ ;  /* 0x000000102c007819 */ /* 0x000fe200000006ff */
        /* <DEDUP_REMOVED lines=110> */
[----:B------:R-:W-:Y:S02]  /*86d0*/  UIADD3 UR4, UPT, UPT, UR44, 0x4200, URZ ;  /* 0x000042002c047890 */ /* 0x000fe4000fffe0ff */
[----:B------:R-:W-:Y:S01]  /*86e0*/  UIADD3 UR9, UPT, UPT, UR49, 0x80, URZ ;  /* 0x0000008031097890 */ /* 0x000fe2000fffe0ff */
[----:B------:R-:W-:Y:S01]  /*86f0*/  UMOV UR10, UR50 ;  /* 0x00000032000a7c82 */ /* 0x000fe20008000000 */
[----:B------:R-:W-:Y:S02]  /*8700*/  UMOV UR11, UR36 ;  /* 0x00000024000b7c82 */ /* 0x000fe40008000000 */
        /* <DEDUP_REMOVED lines=8> */
.L_x_122:
[----:B------:R-:W-:Y:S05]  /*8790*/  BSYNC.RECONVERGENT B0 ;  /* 0x0000000000007941 */ /* 0x000fea0003800200 */
.L_x_121:
        /* <DEDUP_REMOVED lines=14> */
.L_x_126:
[----:B------:R-:W-:Y:S05]  /*8880*/  BSYNC B0 ;  /* 0x0000000000007941 */ /* 0x000fea0003800000 */
.L_x_125:
        /* <DEDUP_REMOVED lines=18> */
.L_x_124:
[----:B------:R-:W-:Y:S05]  /*89b0*/  BSYNC B1 ;  /* 0x0000000000017941 */ /* 0x000fea0003800000 */
.L_x_123:
        /* <DEDUP_REMOVED lines=21> */
.L_x_128:
[----:B------:R-:W-:Y:S01]  /*8b10*/  ISETP.NE.AND P0, PT, R87, RZ, PT ;  /* 0x000000ff5700720c */ /* 0x000fe20003f05270 */
[----:B------:R-:W-:Y:S05]  /*8b20*/  WARPSYNC.ALL ;  /* 0x0000000000007948 */ /* 0x000fea0003800000 */
[----:B------:R-:W-:Y:S01]  /*8b30*/  IMAD.SHL.U32 R66, R49, 0x100, RZ ;  /* 0x0000010031427824 */ /* 0x000fe200078e00ff */
[----:B------:R-:W-:Y:S01]  /*8b40*/  R2UR UR4, R39 ;  /* 0x00000000270472ca */ /* 0x000fe200000e0000 */
[----:B------:R-:W-:Y:S01]  /*8b50*/  IMAD.SHL.U32 R60, R51, 0x100, RZ ;  /* 0x00000100333c7824 */ /* 0x000fe200078e00ff */
[C---:B------:R-:W-:Y:S01]  /*8b60*/  SHF.L.U32 R2, R48.reuse, 0x10, RZ ;  /* 0x0000001030027819 */ /* 0x040fe200000006ff */
[----:B----4-:R-:W-:Y:S01]  /*8b70*/  IMAD.SHL.U32 R54, R45, 0x100, RZ ;  /* 0x000001002d367824 */ /* 0x010fe200078e00ff */
[C---:B------:R-:W-:Y:S01]  /*8b80*/  PRMT R0, R48.reuse, 0x8880, RZ ;  /* 0x0000888030007816 */ /* 0x040fe200000000ff */
[----:B------:R-:W-:Y:S01]  /*8b90*/  BSSY.RECONVERGENT B0, `(.L_x_129) ;  /* 0x000009e000007945 */ /* 0x000fe20003800200 */
[----:B------:R-:W-:Y:S02]  /*8ba0*/  SHF.L.U32 R3, R48, 0x8, RZ ;  /* 0x0000000830037819 */ /* 0x000fe400000006ff */
[----:B------:R-:W-:Y:S02]  /*8bb0*/  SHF.R.S32.HI R2, RZ, 0x18, R2 ;  /* 0x00000018ff027819 */ /* 0x000fe40000011402 */
[----:B------:R-:W-:Y:S02]  /*8bc0*/  PRMT R68, R49, 0x8880, RZ ;  /* 0x0000888031447816 */ /* 0x000fe400000000ff */
[----:B------:R-:W-:Y:S01]  /*8bd0*/  SHF.R.S32.HI R3, RZ, 0x18, R3 ;  /* 0x00000018ff037819 */ /* 0x000fe20000011403 */
[----:B-1----:R-:W-:Y:S01]  /*8be0*/  LDTM.16dp32bit_t0_t15.x32 R4, tmem[UR4+0xc0] ;  /* 0x0000c004000479ee */ /* 0x002fe20008a80000 */
[----:B------:R-:W1:Y:S01]  /*8bf0*/  LDTM.16dp32bit_t16_t31.x32 R4, tmem[UR4+0xe0] ;  /* 0x0000e004000479ee */ /* 0x000e620008aa0000 */
[----:B------:R-:W-:Y:S01]  /*8c00*/  NOP ;  /* 0x0000000000007918 */ /* 0x000fe20000000000 */
[----:B------:R-:W-:Y:S02]  /*8c10*/  SHF.L.U32 R63, R50, 0x8, RZ ;  /* 0x00000008323f7819 */ /* 0x000fe400000006ff */
[C---:B------:R-:W-:Y:S02]  /*8c20*/  PRMT R62, R51.reuse, 0x8880, RZ ;  /* 0x00008880333e7816 */ /* 0x040fe400000000ff */
[----:B------:R-:W-:Y:S02]  /*8c30*/  SHF.L.U32 R61, R51, 0x10, RZ ;  /* 0x00000010333d7819 */ /* 0x000fe400000006ff */
[----:B------:R-:W-:Y:S02]  /*8c40*/  R2UR UR5, R52 ;  /* 0x00000000340572ca */ /* 0x000fe400000e0000 */
[----:B------:R-:W-:Y:S01]  /*8c50*/  SHF.R.S32.HI R39, RZ, 0x18, R48 ;  /* 0x00000018ff277819 */ /* 0x000fe20000011430 */
[----:B------:R-:W-:Y:S01]  /*8c60*/  IMAD.SHL.U32 R48, R47, 0x100, RZ ;  /* 0x000001002f307824 */ /* 0x000fe200078e00ff */
[----:B------:R-:W-:Y:S02]  /*8c70*/  SHF.L.U32 R67, R49, 0x10, RZ ;  /* 0x0000001031437819 */ /* 0x000fe400000006ff */
[C---:B------:R-:W-:Y:S02]  /*8c80*/  PRMT R65, R50.reuse, 0x8880, RZ ;  /* 0x0000888032417816 */ /* 0x040fe400000000ff */
[----:B------:R-:W-:Y:S02]  /*8c90*/  SHF.R.S32.HI R41, RZ, 0x18, R49 ;  /* 0x00000018ff297819 */ /* 0x000fe40000011431 */
[----:B------:R-:W-:Y:S02]  /*8ca0*/  SHF.L.U32 R64, R50, 0x10, RZ ;  /* 0x0000001032407819 */ /* 0x000fe400000006ff */
[----:B------:R-:W-:Y:S01]  /*8cb0*/  SHF.R.S32.HI R42, RZ, 0x18, R50 ;  /* 0x00000018ff2a7819 */ /* 0x000fe20000011432 */
[----:B------:R-:W-:Y:S01]  /*8cc0*/  UIADD3 UR4, UPT, UPT, UR5, 0xd0, URZ ;  /* 0x000000d005047890 */ /* 0x000fe2000fffe0ff */
[----:B------:R-:W-:Y:S01]  /*8cd0*/  PRMT R59, R44, 0x8880, RZ ;  /* 0x000088802c3b7816 */ /* 0x000fe200000000ff */
[C---:B-1----:R-:W-:Y:S02]  /*8ce0*/  IMAD R4, R38.reuse, R4, RZ ;  /* 0x0000000426047224 */ /* 0x042fe400078e02ff */
[----:B------:R-:W-:Y:S01]  /*8cf0*/  UPRMT UR4, UR45, 0x654, UR4 ;  /* 0x000006542d047896 */ /* 0x000fe20008000004 */
[C---:B------:R-:W-:Y:S01]  /*8d00*/  IMAD R5, R38.reuse, R5, RZ ;  /* 0x0000000526057224 */ /* 0x040fe200078e02ff */
[----:B------:R-:W-:Y:S01]  /*8d10*/  SHF.R.S32.HI R43, RZ, 0x18, R51 ;  /* 0x00000018ff2b7819 */ /* 0x000fe20000011433 */
[----:B------:R-:W-:Y:S01]  /*8d20*/  IMAD R6, R38, R6, RZ ;  /* 0x0000000626067224 */ /* 0x000fe200078e02ff */
[----:B------:R-:W-:Y:S01]  /*8d30*/  SHF.L.U32 R51, R46, 0x8, RZ ;  /* 0x000000082e337819 */ /* 0x000fe200000006ff */
[----:B------:R-:W-:Y:S01]  /*8d40*/  IMAD R4, R0, R40, R4 ;  /* 0x0000002800047224 */ /* 0x000fe200078e0204 */
[----:B------:R-:W-:Y:S01]  /*8d50*/  MOV R0, R68 ;  /* 0x0000004400007202 */ /* 0x000fe20000000f00 */
[----:B------:R-:W-:Y:S01]  /*8d60*/  IMAD R7, R38, R7, RZ ;  /* 0x0000000726077224 */ /* 0x000fe200078e02ff */
[----:B------:R-:W-:Y:S01]  /*8d70*/  SHF.L.U32 R58, R44, 0x10, RZ ;  /* 0x000000102c3a7819 */ /* 0x000fe200000006ff */
[-C--:B------:R-:W-:Y:S01]  /*8d80*/  IMAD R5, R2, R40.reuse, R5 ;  /* 0x0000002802057224 */ /* 0x080fe200078e0205 */
[----:B------:R-:W-:Y:S01]  /*8d90*/  SYNCS.ARRIVE.TRANS64.RED.A1T0 RZ, [UR4], RZ ;  /* 0x000000ffffff79a7 */ /* 0x000fe20008100404 */
[----:B------:R-:W-:Y:S01]  /*8da0*/  IMAD R6, R3, R40, R6 ;  /* 0x0000002803067224 */ /* 0x000fe200078e0206 */
[----:B------:R-:W-:Y:S01]  /*8db0*/  SHF.R.S32.HI R2, RZ, 0x18, R67 ;  /* 0x00000018ff027819 */ /* 0x000fe20000011443 */
[C---:B------:R-:W-:Y:S01]  /*8dc0*/  IMAD R8, R38.reuse, R8, RZ ;  /* 0x0000000826087224 */ /* 0x040fe200078e02ff */
[----:B------:R-:W-:Y:S01]  /*8dd0*/  SHF.R.S32.HI R3, RZ, 0x18, R66 ;  /* 0x00000018ff037819 */ /* 0x000fe20000011442 */
[-C--:B------:R-:W-:Y:S01]  /*8de0*/  IMAD R7, R39, R40.reuse, R7 ;  /* 0x0000002827077224 */ /* 0x080fe200078e0207 */
[----:B------:R-:W-:Y:S01]  /*8df0*/  MOV R39, R65 ;  /* 0x0000004100277202 */ /* 0x000fe20000000f00 */
[----:B------:R-:W-:Y:S01]  /*8e00*/  IMAD R9, R38, R9, RZ ;  /* 0x0000000926097224 */ /* 0x000fe200078e02ff */
[C---:B------:R-:W-:Y:S01]  /*8e10*/  PRMT R56, R45.reuse, 0x8880, RZ ;  /* 0x000088802d387816 */ /* 0x040fe200000000ff */
[----:B------:R-:W-:Y:S01]  /*8e20*/  IMAD R8, R0, R40, R8 ;  /* 0x0000002800087224 */ /* 0x000fe200078e0208 */
[----:B------:R-:W-:Y:S01]  /*8e30*/  SHF.L.U32 R55, R45, 0x10, RZ ;  /* 0x000000102d377819 */ /* 0x000fe200000006ff */
[----:B------:R-:W-:Y:S01]  /*8e40*/  IMAD R10, R38, R10, RZ ;  /* 0x0000000a260a7224 */ /* 0x000fe200078e02ff */
[----:B------:R-:W-:Y:S01]  /*8e50*/  PRMT R53, R46, 0x8880, RZ ;  /* 0x000088802e357816 */ /* 0x000fe200000000ff */
[----:B------:R-:W-:Y:S01]  /*8e60*/  IMAD R9, R2, R40, R9 ;  /* 0x0000002802097224 */ /* 0x000fe200078e0209 */
[----:B------:R-:W-:Y:S01]  /*8e70*/  SHF.R.S32.HI R45, RZ, 0x18, R45 ;  /* 0x00000018ff2d7819 */ /* 0x000fe2000001142d */
[----:B------:R-:W-:Y:S01]  /*8e80*/  IMAD R0, R38, R20, RZ ;  /* 0x0000001426007224 */ /* 0x000fe200078e02ff */
[----:B------:R-:W-:Y:S01]  /*8e90*/  SHF.L.U32 R52, R46, 0x10, RZ ;  /* 0x000000102e347819 */ /* 0x000fe200000006ff */
[C---:B------:R-:W-:Y:S01]  /*8ea0*/  IMAD R11, R38.reuse, R11, RZ ;  /* 0x0000000b260b7224 */ /* 0x040fe200078e02ff */
[C---:B------:R-:W-:Y:S01]  /*8eb0*/  PRMT R50, R47.reuse, 0x8880, RZ ;  /* 0x000088802f327816 */ /* 0x040fe200000000ff */
[C---:B------:R-:W-:Y:S01]  /*8ec0*/  IMAD R2, R38.reuse, R21, RZ ;  /* 0x0000001526027224 */ /* 0x040fe200078e02ff */
[----:B------:R-:W-:Y:S01]  /*8ed0*/  SHF.R.S32.HI R46, RZ, 0x18, R46 ;  /* 0x00000018ff2e7819 */ /* 0x000fe2000001142e */
[C---:B------:R-:W-:Y:S01]  /*8ee0*/  IMAD R20, R38.reuse, R24, RZ ;  /* 0x0000001826147224 */ /* 0x040fe200078e02ff */
[----:B------:R-:W-:Y:S01]  /*8ef0*/  SHF.L.U32 R49, R47, 0x10, RZ ;  /* 0x000000102f317819 */ /* 0x000fe200000006ff */
[C---:B------:R-:W-:Y:S01]  /*8f00*/  IMAD R21, R38.reuse, R25, RZ ;  /* 0x0000001926157224 */ /* 0x040fe200078e02ff */
[----:B------:R-:W-:Y:S01]  /*8f10*/  SHF.R.S32.HI R47, RZ, 0x18, R47 ;  /* 0x00000018ff2f7819 */ /* 0x000fe2000001142f */
[----:B------:R-:W-:Y:S01]  /*8f20*/  IMAD R24, R38, R28, RZ ;  /* 0x0000001c26187224 */ /* 0x000fe200078e02ff */
[----:B------:R-:W-:Y:S01]  /*8f30*/  SHF.L.U32 R57, R44, 0x8, RZ ;  /* 0x000000082c397819 */ /* 0x000fe200000006ff */
[----:B------:R-:W-:Y:S01]  /*8f40*/  IMAD R10, R3, R40, R10 ;  /* 0x00000028030a7224 */ /* 0x000fe200078e020a */
[----:B------:R-:W-:Y:S01]  /*8f50*/  SHF.R.S32.HI R44, RZ, 0x18, R44 ;  /* 0x00000018ff2c7819 */ /* 0x000fe2000001142c */
[----:B------:R-:W-:Y:S01]  /*8f60*/  IMAD R12, R38, R12, RZ ;  /* 0x0000000c260c7224 */ /* 0x000fe200078e02ff */
[----:B------:R-:W-:Y:S01]  /*8f70*/  IADD3 R36, PT, PT, R36, 0x1, RZ ;  /* 0x0000000124247810 */ /* 0x000fe20007ffe0ff */
[C---:B------:R-:W-:Y:S02]  /*8f80*/  IMAD R25, R38.reuse, R29, RZ ;  /* 0x0000001d26197224 */ /* 0x040fe400078e02ff */
[C---:B------:R-:W-:Y:S01]  /*8f90*/  IMAD R28, R38.reuse, R32, RZ ;  /* 0x00000020261c7224 */ /* 0x040fe200078e02ff */
[----:B------:R-:W-:Y:S01]  /*8fa0*/  SHF.R.S32.HI R32, RZ, 0x18, R64 ;  /* 0x00000018ff207819 */ /* 0x000fe20000011440 */
[C---:B------:R-:W-:Y:S01]  /*8fb0*/  IMAD R29, R38.reuse, R33, RZ ;  /* 0x00000021261d7224 */ /* 0x040fe200078e02ff */
[----:B------:R-:W-:Y:S01]  /*8fc0*/  I2IP.S8.S32.SAT R33, R7, R6, RZ ;  /* 0x0000000607217239 */ /* 0x000fe200000014ff */
[----:B------:R-:W-:Y:S01]  /*8fd0*/  IMAD R11, R41, R40, R11 ;  /* 0x00000028290b7224 */ /* 0x000fe200078e020b */
[----:B------:R-:W-:Y:S01]  /*8fe0*/  SHF.R.S32.HI R6, RZ, 0x18, R63 ;  /* 0x00000018ff067819 */ /* 0x000fe2000001143f */
[C---:B------:R-:W-:Y:S01]  /*8ff0*/  IMAD R13, R38.reuse, R13, RZ ;  /* 0x0000000d260d7224 */ /* 0x040fe200078e02ff */
[----:B------:R-:W-:Y:S01]  /*9000*/  MOV R7, R62 ;  /* 0x0000003e00077202 */ /* 0x000fe20000000f00 */
[C---:B------:R-:W-:Y:S02]  /*9010*/  IMAD R14, R38.reuse, R14, RZ ;  /* 0x0000000e260e7224 */ /* 0x040fe400078e02ff */
[C---:B------:R-:W-:Y:S02]  /*9020*/  IMAD R3, R38.reuse, R22, RZ ;  /* 0x0000001626037224 */ /* 0x040fe400078e02ff */
[----:B------:R-:W-:Y:S02]  /*9030*/  IMAD R12, R39, R40, R12 ;  /* 0x00000028270c7224 */ /* 0x000fe400078e020c */
[C---:B------:R-:W-:Y:S02]  /*9040*/  IMAD R22, R38.reuse, R26, RZ ;  /* 0x0000001a26167224 */ /* 0x040fe400078e02ff */
[C---:B------:R-:W-:Y:S02]  /*9050*/  IMAD R15, R38.reuse, R15, RZ ;  /* 0x0000000f260f7224 */ /* 0x040fe400078e02ff */
[----:B------:R-:W-:Y:S02]  /*9060*/  IMAD R26, R38, R30, RZ ;  /* 0x0000001e261a7224 */ /* 0x000fe400078e02ff */
[----:B------:R-:W-:Y:S02]  /*9070*/  IMAD R13, R32, R40, R13 ;  /* 0x00000028200d7224 */ /* 0x000fe400078e020d */
[C---:B------:R-:W-:Y:S01]  /*9080*/  IMAD R30, R38.reuse, R34, RZ ;  /* 0x00000022261e7224 */ /* 0x040fe200078e02ff */
[----:B------:R-:W-:Y:S01]  /*9090*/  I2IP.S8.S32.SAT R34, R11, R10, RZ ;  /* 0x0000000a0b227239 */ /* 0x000fe200000014ff */
[----:B------:R-:W-:Y:S01]  /*90a0*/  IMAD R16, R38, R16, RZ ;  /* 0x0000001026107224 */ /* 0x000fe200078e02ff */
[----:B------:R-:W-:Y:S01]  /*90b0*/  SHF.R.S32.HI R10, RZ, 0x18, R61 ;  /* 0x00000018ff0a7819 */ /* 0x000fe2000001143d */
[----:B------:R-:W-:Y:S01]  /*90c0*/  IMAD R14, R6, R40, R14 ;  /* 0x00000028060e7224 */ /* 0x000fe200078e020e */
[----:B------:R-:W-:Y:S01]  /*90d0*/  I2IP.S8.S32.SAT R61, R9, R8, R34 ;  /* 0x00000008093d7239 */ /* 0x000fe20000001422 */
[----:B------:R-:W-:Y:S01]  /*90e0*/  IMAD R17, R38, R17, RZ ;  /* 0x0000001126117224 */ /* 0x000fe200078e02ff */
[----:B------:R-:W-:Y:S01]  /*90f0*/  SHF.R.S32.HI R11, RZ, 0x18, R60 ;  /* 0x00000018ff0b7819 */ /* 0x000fe2000001143c */
[----:B------:R-:W-:Y:S01]  /*9100*/  IMAD R15, R42, R40, R15 ;  /* 0x000000282a0f7224 */ /* 0x000fe200078e020f */
[----:B------:R-:W-:Y:S01]  /*9110*/  I2IP.S8.S32.SAT R60, R5, R4, R33 ;  /* 0x00000004053c7239 */ /* 0x000fe20000001421 */
[C---:B------:R-:W-:Y:S01]  /*9120*/  IMAD R18, R38.reuse, R18, RZ ;  /* 0x0000001226127224 */ /* 0x040fe200078e02ff */
[----:B------:R-:W-:Y:S01]  /*9130*/  SHF.R.S32.HI R5, RZ, 0x18, R58 ;  /* 0x00000018ff057819 */ /* 0x000fe2000001143a */
[----:B------:R-:W-:Y:S01]  /*9140*/  IMAD R16, R7, R40, R16 ;  /* 0x0000002807107224 */ /* 0x000fe200078e0210 */
[----:B------:R-:W-:Y:S01]  /*9150*/  I2IP.S8.S32.SAT R14, R15, R14, RZ ;  /* 0x0000000e0f0e7239 */ /* 0x000fe200000014ff */
[----:B------:R-:W-:Y:S01]  /*9160*/  IMAD R19, R38, R19, RZ ;  /* 0x0000001326137224 */ /* 0x000fe200078e02ff */
[----:B------:R-:W-:Y:S01]  /*9170*/  SHF.R.S32.HI R7, RZ, 0x18, R48 ;  /* 0x00000018ff077819 */ /* 0x000fe20000011430 */
[----:B------:R-:W-:Y:S01]  /*9180*/  IMAD R17, R10, R40, R17 ;  /* 0x000000280a117224 */ /* 0x000fe200078e0211 */
[----:B------:R-:W-:Y:S01]  /*9190*/  I2IP.S8.S32.SAT R62, R13, R12, R14 ;  /* 0x0000000c0d3e7239 */ /* 0x000fe2000000140e */
[-C--:B------:R-:W-:Y:S01]  /*91a0*/  IMAD R18, R11, R40.reuse, R18 ;  /* 0x000000280b127224 */ /* 0x080fe200078e0212 */
[----:B------:R-:W-:Y:S01]  /*91b0*/  SHF.R.S32.HI R6, RZ, 0x18, R57 ;  /* 0x00000018ff067819 */ /* 0x000fe20000011439 */
[----:B------:R-:W-:Y:S02]  /*91c0*/  IMAD.MOV.U32 R4, RZ, RZ, R59 ;  /* 0x000000ffff047224 */ /* 0x000fe400078e003b */
[-C--:B------:R-:W-:Y:S02]  /*91d0*/  IMAD R19, R43, R40.reuse, R19 ;  /* 0x000000282b137224 */ /* 0x080fe400078e0213 */
[----:B------:R-:W-:Y:S01]  /*91e0*/  IMAD R0, R4, R40, R0 ;  /* 0x0000002804007224 */ /* 0x000fe200078e0200 */
[----:B------:R-:W-:Y:S01]  /*91f0*/  MOV R4, R56 ;  /* 0x0000003800047202 */ /* 0x000fe20000000f00 */
[----:B------:R-:W-:Y:S01]  /*9200*/  IMAD R23, R38, R23, RZ ;  /* 0x0000001726177224 */ /* 0x000fe200078e02ff */
[----:B------:R-:W-:Y:S01]  /*9210*/  I2IP.S8.S32.SAT R18, R19, R18, RZ ;  /* 0x0000001213127239 */ /* 0x000fe200000014ff */
[-C--:B------:R-:W-:Y:S01]  /*9220*/  IMAD R2, R5, R40.reuse, R2 ;  /* 0x0000002805027224 */ /* 0x080fe200078e0202 */
[----:B------:R-:W-:Y:S01]  /*9230*/  SHF.R.S32.HI R5, RZ, 0x18, R55 ;  /* 0x00000018ff057819 */ /* 0x000fe20000011437 */
[----:B------:R-:W-:Y:S01]  /*9240*/  IMAD R3, R6, R40, R3 ;  /* 0x0000002806037224 */ /* 0x000fe200078e0203 */
[----:B------:R-:W-:Y:S01]  /*9250*/  I2IP.S8.S32.SAT R63, R17, R16, R18 ;  /* 0x00000010113f7239 */ /* 0x000fe20000001412 */
[-C--:B------:R-:W-:Y:S01]  /*9260*/  IMAD R23, R44, R40.reuse, R23 ;  /* 0x000000282c177224 */ /* 0x080fe200078e0217 */
[----:B------:R-:W-:Y:S01]  /*9270*/  SHF.R.S32.HI R6, RZ, 0x18, R54 ;  /* 0x00000018ff067819 */ /* 0x000fe20000011436 */
[-C--:B------:R-:W-:Y:S01]  /*9280*/  IMAD R20, R4, R40.reuse, R20 ;  /* 0x0000002804147224 */ /* 0x080fe200078e0214 */
[----:B------:R-:W-:Y:S01]  /*9290*/  MOV R4, R53 ;  /* 0x0000003500047202 */ /* 0x000fe20000000f00 */
[----:B------:R1:W-:Y:S01]  /*92a0*/  STS.128 [R69+UR44+0x5200], R60 ;  /* 0x0052003c45007988 */ /* 0x0003e20008000c2c */
[----:B------:R-:W-:Y:S01]  /*92b0*/  IMAD R27, R38, R27, RZ ;  /* 0x0000001b261b7224 */ /* 0x000fe200078e02ff */
[----:B------:R-:W-:Y:S01]  /*92c0*/  I2IP.S8.S32.SAT R3, R23, R3, RZ ;  /* 0x0000000317037239 */ /* 0x000fe200000014ff */
[-C--:B------:R-:W-:Y:S01]  /*92d0*/  IMAD R21, R5, R40.reuse, R21 ;  /* 0x0000002805157224 */ /* 0x080fe200078e0215 */
[----:B------:R-:W-:Y:S01]  /*92e0*/  SHF.R.S32.HI R5, RZ, 0x18, R52 ;  /* 0x00000018ff057819 */ /* 0x000fe20000011434 */
[-C--:B------:R-:W-:Y:S01]  /*92f0*/  IMAD R22, R6, R40.reuse, R22 ;  /* 0x0000002806167224 */ /* 0x080fe200078e0216 */
[----:B------:R-:W-:Y:S01]  /*9300*/  SHF.R.S32.HI R6, RZ, 0x18, R49 ;  /* 0x00000018ff067819 */ /* 0x000fe20000011431 */
[-C--:B------:R-:W-:Y:S02]  /*9310*/  IMAD R27, R45, R40.reuse, R27 ;  /* 0x000000282d1b7224 */ /* 0x080fe400078e021b */
[-C--:B------:R-:W-:Y:S01]  /*9320*/  IMAD R24, R4, R40.reuse, R24 ;  /* 0x0000002804187224 */ /* 0x080fe200078e0218 */
[----:B------:R-:W-:Y:S01]  /*9330*/  SHF.R.S32.HI R4, RZ, 0x18, R51 ;  /* 0x00000018ff047819 */ /* 0x000fe20000011433 */
[----:B------:R-:W-:Y:S01]  /*9340*/  IMAD R25, R5, R40, R25 ;  /* 0x0000002805197224 */ /* 0x000fe200078e0219 */
[----:B------:R-:W-:Y:S01]  /*9350*/  MOV R5, R50 ;  /* 0x0000003200057202 */ /* 0x000fe20000000f00 */
[----:B------:R-:W-:Y:S02]  /*9360*/  IMAD R31, R38, R31, RZ ;  /* 0x0000001f261f7224 */ /* 0x000fe400078e02ff */
[----:B------:R-:W-:Y:S01]  /*9370*/  IMAD R26, R4, R40, R26 ;  /* 0x00000028041a7224 */ /* 0x000fe200078e021a */
[----:B------:R-:W-:Y:S01]  /*9380*/  I2IP.S8.S32.SAT R4, R2, R0, R3 ;  /* 0x0000000002047239 */ /* 0x000fe20000001403 */
[-C--:B------:R-:W-:Y:S02]  /*9390*/  IMAD R31, R46, R40.reuse, R31 ;  /* 0x000000282e1f7224 */ /* 0x080fe400078e021f */
[----:B------:R-:W-:Y:S01]  /*93a0*/  IMAD R28, R5, R40, R28 ;  /* 0x00000028051c7224 */ /* 0x000fe200078e021c */
[----:B------:R-:W-:Y:S01]  /*93b0*/  I2IP.S8.S32.SAT R5, R27, R22, RZ ;  /* 0x000000161b057239 */ /* 0x000fe200000014ff */
[----:B------:R-:W-:Y:S01]  /*93c0*/  IMAD R29, R6, R40, R29 ;  /* 0x00000028061d7224 */ /* 0x000fe200078e021d */
[----:B------:R-:W-:Y:S01]  /*93d0*/  I2IP.S8.S32.SAT R6, R31, R26, RZ ;  /* 0x0000001a1f067239 */ /* 0x000fe200000014ff */
[----:B------:R-:W-:Y:S01]  /*93e0*/  IMAD R35, R38, R35, RZ ;  /* 0x0000002326237224 */ /* 0x000fe200078e02ff */
[----:B------:R-:W-:Y:S01]  /*93f0*/  I2IP.S8.S32.SAT R5, R21, R20, R5 ;  /* 0x0000001415057239 */ /* 0x000fe20000001405 */
[----:B------:R-:W-:Y:S01]  /*9400*/  IMAD R30, R7, R40, R30 ;  /* 0x00000028071e7224 */ /* 0x000fe200078e021e */
[----:B------:R-:W-:Y:S01]  /*9410*/  I2IP.S8.S32.SAT R6, R25, R24, R6 ;  /* 0x0000001819067239 */ /* 0x000fe20000001406 */
[----:B------:R-:W-:Y:S05]  /*9420*/  IMAD R35, R47, R40, R35 ;  /* 0x000000282f237224 */ /* 0x000fea00078e0223 */
[----:B------:R-:W-:Y:S04]  /*9430*/  I2IP.S8.S32.SAT R7, R35, R30, RZ ;  /* 0x0000001e23077239 */ /* 0x000fe800000014ff */
[----:B------:R-:W-:Y:S05]  /*9440*/  I2IP.S8.S32.SAT R7, R29, R28, R7 ;  /* 0x0000001c1d077239 */ /* 0x000fea0000001407 */
        /* <DEDUP_REMOVED lines=18> */
.L_x_130:
[----:B------:R-:W-:Y:S05]  /*9570*/  BSYNC.RECONVERGENT B0 ;  /* 0x0000000000007941 */ /* 0x000fea0003800200 */
.L_x_129:
[----:B------:R-:W-:Y:S01]  /*9580*/  R2UR UR5, R76 ;  /* 0x000000004c0572ca */ /* 0x000fe200000e0000 */
[----:B------:R-:W-:Y:S01]  /*9590*/  BAR.SYNC.DEFER_BLOCKING 0x1, 0x80 ;  /* 0x0042000000007b1d */ /* 0x000fe20000010000 */
[----:B------:R-:W-:Y:S01]  /*95a0*/  R2UR UR4, R77 ;  /* 0x000000004d0472ca */ /* 0x000fe200000e0000 */
[----:B------:R-:W-:Y:S01]  /*95b0*/  UISETP.NE.AND UP0, UPT, UR46, URZ, UPT ;  /* 0x000000ff2e00728c */ /* 0x000fe2000bf05270 */
[----:B------:R-:W-:Y:S02]  /*95c0*/  ISETP.NE.AND P0, PT, R79, 0x2, PT ;  /* 0x000000024f00780c */ /* 0x000fe40003f05270 */
[----:B------:R-:W-:Y:S02]  /*95d0*/  ISETP.NE.AND P1, PT, R36, 0x4, PT ;  /* 0x000000042400780c */ /* 0x000fe40003f25270 */
[----:B------:R-:W-:Y:S02]  /*95e0*/  SEL R2, RZ, 0x1, P0 ;  /* 0x00000001ff027807 */ /* 0x000fe40000000000 */
[----:B------:R-:W-:Y:S02]  /*95f0*/  SEL R0, RZ, 0x1, P1 ;  /* 0x00000001ff007807 */ /* 0x000fe40000800000 */
[----:B------:R-:W-:Y:S01]  /*9600*/  LOP3.LUT R83, R83, R2, RZ, 0x3c, !PT ;  /* 0x0000000253537212 */ /* 0x000fe200078e3cff */
[----:B------:R-:W-:Y:S01]  /*9610*/  UIADD3 UR20, UPT, UPT, UR37, UR5, URZ ;  /* 0x0000000525147290 */ /* 0x000fe2000fffe0ff */
[----:B------:R-:W-:Y:S01]  /*9620*/  LOP3.LUT R84, R84, R0, RZ, 0x3c, !PT ;  /* 0x0000000054547212 */ /* 0x000fe200078e3cff */
[----:B------:R-:W-:Y:S01]  /*9630*/  UIADD3 UR16, UPT, UPT, UR38, UR4, URZ ;  /* 0x0000000426107290 */ /* 0x000fe2000fffe0ff */
[----:B------:R-:W-:Y:S02]  /*9640*/  SEL R79, R79, RZ, P0 ;  /* 0x000000ff4f4f7207 */ /* 0x000fe40000000000 */
[----:B------:R-:W-:Y:S01]  /*9650*/  SEL R36, R36, RZ, P1 ;  /* 0x000000ff24247207 */ /* 0x000fe20000800000 */
[----:B------:R-:W-:Y:S01]  /*9660*/  UMOV UR36, UR59 ;  /* 0x0000003b00247c82 */ /* 0x000fe20008000000 */
[----:B------:R-:W-:Y:S07]  /*9670*/  BRA.U UP0, `(.L_x_131) ;  /* 0xffffffb900c47547 */ /* 0x000fee000b83ffff */
[----:B------:R-:W-:Y:S05]  /*9680*/  EXIT ;  /* 0x000000000000794d */ /* 0x000fea0003800000 */
.L_x_24:
[----:B--2---:R2:W3:Y:S02]  /*9690*/  SYNCS.PHASECHK.TRANS64.TRYWAIT P0, [R0+URZ+0x100], R2 ;  /* 0x00010002000075a7 */ /* 0x0044e400080011ff */
[----:B---3--:R-:W-:Y:S05]  /*96a0*/  @!P0 NANOSLEEP.SYNCS 0x989680 ;  /* 0x009896800000895d */ /* 0x008fea0003900000 */
[----:B------:R-:W3:Y:S02]  /*96b0*/  @!P0 SYNCS.PHASECHK.TRANS64 P0, [R0+URZ+0x100], R2 ;  /* 0x00010002000085a7 */ /* 0x000ee400080010ff */
[----:B---3--:R-:W-:Y:S05]  /*96c0*/  @!P0 BRA `(.L_x_24) ;  /* 0xfffffffc00f08947 */ /* 0x008fea000383ffff */
[----:B------:R-:W-:Y:S05]  /*96d0*/  BRA `(.L_x_132) ;  /* 0xffffff80007c7947 */ /* 0x000fea000383ffff */
.L_x_27:
[----:B-1----:R-:W-:-:S07]  /*96e0*/  MOV R0, UR33 ;  /* 0x0000002100007c02 */ /* 0x002fce0008000f00 */
.L_x_133:
[----:B-1----:R1:W2:Y:S02]  /*96f0*/  SYNCS.PHASECHK.TRANS64.TRYWAIT P0, [R0+URZ+0x20], R3 ;  /* 0x00002003000075a7 */ /* 0x0022a400080011ff */
[----:B--2---:R-:W-:Y:S05]  /*9700*/  @!P0 NANOSLEEP.SYNCS 0x989680 ;  /* 0x009896800000895d */ /* 0x004fea0003900000 */
[----:B------:R-:W2:Y:S02]  /*9710*/  @!P0 SYNCS.PHASECHK.TRANS64 P0, [R0+URZ+0x20], R3 ;  /* 0x00002003000085a7 */ /* 0x000ea400080010ff */
[----:B--2---:R-:W-:Y:S05]  /*9720*/  @!P0 BRA `(.L_x_133) ;  /* 0xfffffffc00f08947 */ /* 0x004fea000383ffff */
[----:B------:R-:W-:Y:S05]  /*9730*/  BRA `(.L_x_26) ;  /* 0xffffff8000c47947 */ /* 0x000fea000383ffff */
.L_x_34:
[----:B-1----:R-:W-:-:S07]  /*9740*/  MOV R0, UR17 ;  /* 0x0000001100007c02 */ /* 0x002fce0008000f00 */
.L_x_134:
[----:B-1----:R1:W2:Y:S02]  /*9750*/  SYNCS.PHASECHK.TRANS64.TRYWAIT P0, [R0+URZ+0x20], R3 ;  /* 0x00002003000075a7 */ /* 0x0022a400080011ff */
[----:B--2---:R-:W-:Y:S05]  /*9760*/  @!P0 NANOSLEEP.SYNCS 0x989680 ;  /* 0x009896800000895d */ /* 0x004fea0003900000 */
[----:B------:R-:W2:Y:S02]  /*9770*/  @!P0 SYNCS.PHASECHK.TRANS64 P0, [R0+URZ+0x20], R3 ;  /* 0x00002003000085a7 */ /* 0x000ea400080010ff */
[----:B--2---:R-:W-:Y:S05]  /*9780*/  @!P0 BRA `(.L_x_134) ;  /* 0xfffffffc00f08947 */ /* 0x004fea000383ffff */
[----:B------:R-:W-:Y:S05]  /*9790*/  BRA `(.L_x_33) ;  /* 0xffffff8400807947 */ /* 0x000fea000383ffff */
.L_x_39:
[----:B-1----:R1:W2:Y:S02]  /*97a0*/  SYNCS.PHASECHK.TRANS64.TRYWAIT P0, [R3+URZ+0x90], R0 ;  /* 0x00009000030075a7 */ /* 0x0022a400080011ff */
[----:B--2---:R-:W-:Y:S05]  /*97b0*/  @!P0 NANOSLEEP.SYNCS 0x989680 ;  /* 0x009896800000895d */ /* 0x004fea0003900000 */
[----:B------:R-:W2:Y:S02]  /*97c0*/  @!P0 SYNCS.PHASECHK.TRANS64 P0, [R3+URZ+0x90], R0 ;  /* 0x00009000030085a7 */ /* 0x000ea400080010ff */
[----:B--2---:R-:W-:Y:S05]  /*97d0*/  @!P0 BRA `(.L_x_39) ;  /* 0xfffffffc00f08947 */ /* 0x004fea000383ffff */
[----:B------:R-:W-:Y:S05]  /*97e0*/  BRA `(.L_x_135) ;  /* 0xffffff8800247947 */ /* 0x000fea000383ffff */
.L_x_43:
[----:B------:R-:W-:-:S07]  /*97f0*/  MOV R0, UR4 ;  /* 0x0000000400007c02 */ /* 0x000fce0008000f00 */
.L_x_136:
[----:B-1----:R1:W2:Y:S02]  /*9800*/  SYNCS.PHASECHK.TRANS64.TRYWAIT P0, [R0+URZ], R2 ;  /* 0x00000002000075a7 */ /* 0x0022a400080011ff */
[----:B--2---:R-:W-:Y:S05]  /*9810*/  @!P0 NANOSLEEP.SYNCS 0x989680 ;  /* 0x009896800000895d */ /* 0x004fea0003900000 */
[----:B------:R-:W2:Y:S02]  /*9820*/  @!P0 SYNCS.PHASECHK.TRANS64 P0, [R0+URZ], R2 ;  /* 0x00000002000085a7 */ /* 0x000ea400080010ff */
[----:B--2---:R-:W-:Y:S05]  /*9830*/  @!P0 BRA `(.L_x_136) ;  /* 0xfffffffc00f08947 */ /* 0x004fea000383ffff */
[----:B------:R-:W-:Y:S05]  /*9840*/  BRA `(.L_x_137) ;  /* 0xffffff8c00d07947 */ /* 0x000fea000383ffff */
.L_x_44:
[----:B------:R-:W-:-:S07]  /*9850*/  MOV R0, UR5 ;  /* 0x0000000500007c02 */ /* 0x000fce0008000f00 */
.L_x_138:
[----:B-1----:R1:W2:Y:S02]  /*9860*/  SYNCS.PHASECHK.TRANS64.TRYWAIT P0, [R0+URZ], R3 ;  /* 0x00000003000075a7 */ /* 0x0022a400080011ff */
[----:B--2---:R-:W-:Y:S05]  /*9870*/  @!P0 NANOSLEEP.SYNCS 0x989680 ;  /* 0x009896800000895d */ /* 0x004fea0003900000 */
[----:B------:R-:W2:Y:S02]  /*9880*/  @!P0 SYNCS.PHASECHK.TRANS64 P0, [R0+URZ], R3 ;  /* 0x00000003000085a7 */ /* 0x000ea400080010ff */
[----:B--2---:R-:W-:Y:S05]  /*9890*/  @!P0 BRA `(.L_x_138) ;  /* 0xfffffffc00f08947 */ /* 0x004fea000383ffff */
[----:B------:R-:W-:Y:S05]  /*98a0*/  BRA `(.L_x_139) ;  /* 0xffffff8c00dc7947 */ /* 0x000fea000383ffff */
.L_x_45:
[----:B------:R-:W-:-:S07]  /*98b0*/  MOV R0, UR5 ;  /* 0x0000000500007c02 */ /* 0x000fce0008000f00 */
.L_x_140:
[----:B-1----:R1:W2:Y:S02]  /*98c0*/  SYNCS.PHASECHK.TRANS64.TRYWAIT P0, [R0+URZ], R3 ;  /* 0x00000003000075a7 */ /* 0x0022a400080011ff */
[----:B--2---:R-:W-:Y:S05]  /*98d0*/  @!P0 NANOSLEEP.SYNCS 0x989680 ;  /* 0x009896800000895d */ /* 0x004fea0003900000 */
[----:B------:R-:W2:Y:S02]  /*98e0*/  @!P0 SYNCS.PHASECHK.TRANS64 P0, [R0+URZ], R3 ;  /* 0x00000003000085a7 */ /* 0x000ea400080010ff */
[----:B--2---:R-:W-:Y:S05]  /*98f0*/  @!P0 BRA `(.L_x_140) ;  /* 0xfffffffc00f08947 */ /* 0x004fea000383ffff */
[----:B------:R-:W-:Y:S05]  /*9900*/  BRA `(.L_x_141) ;  /* 0xffffff8c00e87947 */ /* 0x000fea000383ffff */
.L_x_48:
[----:B-1----:R1:W2:Y:S02]  /*9910*/  SYNCS.PHASECHK.TRANS64.TRYWAIT P0, [R2+URZ+0xf0], R4 ;  /* 0x0000f004020075a7 */ /* 0x0022a400080011ff */
[----:B--2---:R-:W-:Y:S05]  /*9920*/  @!P0 NANOSLEEP.SYNCS 0x989680 ;  /* 0x009896800000895d */ /* 0x004fea0003900000 */
[----:B------:R-:W2:Y:S02]  /*9930*/  @!P0 SYNCS.PHASECHK.TRANS64 P0, [R2+URZ+0xf0], R4 ;  /* 0x0000f004020085a7 */ /* 0x000ea400080010ff */
[----:B--2---:R-:W-:Y:S05]  /*9940*/  @!P0 BRA `(.L_x_48) ;  /* 0xfffffffc00f08947 */ /* 0x004fea000383ffff */
[----:B------:R-:W-:Y:S05]  /*9950*/  BRA `(.L_x_142) ;  /* 0xffffff9000447947 */ /* 0x000fea000383ffff */
.L_x_49:
[----:B------:R-:W-:-:S07]  /*9960*/  MOV R2, UR4 ;  /* 0x0000000400027c02 */ /* 0x000fce0008000f00 */
.L_x_143:
[----:B-1----:R1:W2:Y:S02]  /*9970*/  SYNCS.PHASECHK.TRANS64.TRYWAIT P0, [R2+URZ+0xa0], R5 ;  /* 0x0000a005020075a7 */ /* 0x0022a400080011ff */
[----:B--2---:R-:W-:Y:S05]  /*9980*/  @!P0 NANOSLEEP.SYNCS 0x989680 ;  /* 0x009896800000895d */ /* 0x004fea0003900000 */
[----:B------:R-:W2:Y:S02]  /*9990*/  @!P0 SYNCS.PHASECHK.TRANS64 P0, [R2+URZ+0xa0], R5 ;  /* 0x0000a005020085a7 */ /* 0x000ea400080010ff */
[----:B--2---:R-:W-:Y:S05]  /*99a0*/  @!P0 BRA `(.L_x_143) ;  /* 0xfffffffc00f08947 */ /* 0x004fea000383ffff */
[----:B------:R-:W-:Y:S05]  /*99b0*/  BRA `(.L_x_144) ;  /* 0xffffff9000547947 */ /* 0x000fea000383ffff */
.L_x_50:
[----:B-1----:R1:W2:Y:S02]  /*99c0*/  SYNCS.PHASECHK.TRANS64.TRYWAIT P1, [R2+URZ+0x90], R4 ;  /* 0x00009004020075a7 */ /* 0x0022a400080211ff */
[----:B--2---:R-:W-:Y:S05]  /*99d0*/  @!P1 NANOSLEEP.SYNCS 0x989680 ;  /* 0x009896800000995d */ /* 0x004fea0003900000 */
[----:B------:R-:W2:Y:S02]  /*99e0*/  @!P1 SYNCS.PHASECHK.TRANS64 P1, [R2+URZ+0x90], R4 ;  /* 0x00009004020095a7 */ /* 0x000ea400080210ff */
[----:B--2---:R-:W-:Y:S05]  /*99f0*/  @!P1 BRA `(.L_x_50) ;  /* 0xfffffffc00f09947 */ /* 0x004fea000383ffff */
[----:B------:R-:W-:Y:S05]  /*9a00*/  BRA `(.L_x_145) ;  /* 0xffffff9000847947 */ /* 0x000fea000383ffff */
.L_x_53:
[----:B------:R-:W-:-:S07]  /*9a10*/  MOV R0, UR4 ;  /* 0x0000000400007c02 */ /* 0x000fce0008000f00 */
.L_x_146:
[----:B-1----:R1:W2:Y:S02]  /*9a20*/  SYNCS.PHASECHK.TRANS64.TRYWAIT P0, [R0+URZ+0xa0], R2 ;  /* 0x0000a002000075a7 */ /* 0x0022a400080011ff */
[----:B--2---:R-:W-:Y:S05]  /*9a30*/  @!P0 NANOSLEEP.SYNCS 0x989680 ;  /* 0x009896800000895d */ /* 0x004fea0003900000 */
[----:B------:R-:W2:Y:S02]  /*9a40*/  @!P0 SYNCS.PHASECHK.TRANS64 P0, [R0+URZ+0xa0], R2 ;  /* 0x0000a002000085a7 */ /* 0x000ea400080010ff */
[----:B--2---:R-:W-:Y:S05]  /*9a50*/  @!P0 BRA `(.L_x_146) ;  /* 0xfffffffc00f08947 */ /* 0x004fea000383ffff */
[----:B------:R-:W-:Y:S05]  /*9a60*/  BRA `(.L_x_52) ;  /* 0xffffff9000d87947 */ /* 0x000fea000383ffff */
.L_x_60:
[----:B-1----:R1:W2:Y:S02]  /*9a70*/  SYNCS.PHASECHK.TRANS64.TRYWAIT P1, [R0+URZ+0x90], R2 ;  /* 0x00009002000075a7 */ /* 0x0022a400080211ff */
[----:B--2---:R-:W-:Y:S05]  /*9a80*/  @!P1 NANOSLEEP.SYNCS 0x989680 ;  /* 0x009896800000995d */ /* 0x004fea0003900000 */
[----:B------:R-:W2:Y:S02]  /*9a90*/  @!P1 SYNCS.PHASECHK.TRANS64 P1, [R0+URZ+0x90], R2 ;  /* 0x00009002000095a7 */ /* 0x000ea400080210ff */
[----:B--2---:R-:W-:Y:S05]  /*9aa0*/  @!P1 BRA `(.L_x_60) ;  /* 0xfffffffc00f09947 */ /* 0x004fea000383ffff */
[----:B------:R-:W-:Y:S05]  /*9ab0*/  BRA `(.L_x_147) ;  /* 0xffffff98003c7947 */ /* 0x000fea000383ffff */
.L_x_61:
[----:B------:R-:W-:-:S07]  /*9ac0*/  MOV R2, UR23 ;  /* 0x0000001700027c02 */ /* 0x000fce0008000f00 */
.L_x_148:
[----:B-1----:R1:W2:Y:S02]  /*9ad0*/  SYNCS.PHASECHK.TRANS64.TRYWAIT P0, [R2+URZ+0xd0], R0 ;  /* 0x0000d000020075a7 */ /* 0x0022a400080011ff */
[----:B--2---:R-:W-:Y:S05]  /*9ae0*/  @!P0 NANOSLEEP.SYNCS 0x989680 ;  /* 0x009896800000895d */ /* 0x004fea0003900000 */
[----:B------:R-:W2:Y:S02]  /*9af0*/  @!P0 SYNCS.PHASECHK.TRANS64 P0, [R2+URZ+0xd0], R0 ;  /* 0x0000d000020085a7 */ /* 0x000ea400080010ff */
[----:B--2---:R-:W-:Y:S05]  /*9b00*/  @!P0 BRA `(.L_x_148) ;  /* 0xfffffffc00f08947 */ /* 0x004fea000383ffff */
[----:B------:R-:W-:Y:S05]  /*9b10*/  BRA `(.L_x_149) ;  /* 0xffffff98008c7947 */ /* 0x000fea000383ffff */
.L_x_64:
[----:B------:R-:W-:Y:S07]  /*9b20*/  MOV R0, UR5 ;  /* 0x0000000500007c02 */ /* 0x000fee0008000f00 */
.L_x_150:
[----:B-1----:R1:W2:Y:S02]  /*9b30*/  SYNCS.PHASECHK.TRANS64.TRYWAIT P0, [R0+URZ], R2 ;  /* 0x00000002000075a7 */ /* 0x0022a400080011ff */
[----:B--2---:R-:W-:Y:S05]  /*9b40*/  @!P0 NANOSLEEP.SYNCS 0x989680 ;  /* 0x009896800000895d */ /* 0x004fea0003900000 */
[----:B------:R-:W2:Y:S02]  /*9b50*/  @!P0 SYNCS.PHASECHK.TRANS64 P0, [R0+URZ], R2 ;  /* 0x00000002000085a7 */ /* 0x000ea400080010ff */
[----:B--2---:R-:W-:Y:S05]  /*9b60*/  @!P0 BRA `(.L_x_150) ;  /* 0xfffffffc00f08947 */ /* 0x004fea000383ffff */
[----:B------:R-:W-:Y:S05]  /*9b70*/  BRA `(.L_x_63) ;  /* 0xffffff9800a87947 */ /* 0x000fea000383ffff */
.L_x_67:
[----:B------:R-:W-:-:S07]  /*9b80*/  MOV R0, UR4 ;  /* 0x0000000400007c02 */ /* 0x000fce0008000f00 */
.L_x_151:
[----:B--2---:R2:W4:Y:S02]  /*9b90*/  SYNCS.PHASECHK.TRANS64.TRYWAIT P0, [R0+URZ], R2 ;  /* 0x00000002000075a7 */ /* 0x00452400080011ff */
[----:B----4-:R-:W-:Y:S05]  /*9ba0*/  @!P0 NANOSLEEP.SYNCS 0x989680 ;  /* 0x009896800000895d */ /* 0x010fea0003900000 */
[----:B------:R-:W4:Y:S02]  /*9bb0*/  @!P0 SYNCS.PHASECHK.TRANS64 P0, [R0+URZ], R2 ;  /* 0x00000002000085a7 */ /* 0x000f2400080010ff */
[----:B----4-:R-:W-:Y:S05]  /*9bc0*/  @!P0 BRA `(.L_x_151) ;  /* 0xfffffffc00f08947 */ /* 0x010fea000383ffff */
[----:B------:R-:W-:Y:S05]  /*9bd0*/  BRA `(.L_x_152) ;  /* 0xffffff9c005c7947 */ /* 0x000fea000383ffff */
.L_x_68:
[----:B------:R-:W-:-:S07]  /*9be0*/  MOV R0, UR5 ;  /* 0x0000000500007c02 */ /* 0x000fce0008000f00 */
.L_x_153:
[----:B-1----:R1:W2:Y:S02]  /*9bf0*/  SYNCS.PHASECHK.TRANS64.TRYWAIT P0, [R0+URZ], R3 ;  /* 0x00000003000075a7 */ /* 0x0022a400080011ff */
[----:B--2---:R-:W-:Y:S05]  /*9c00*/  @!P0 NANOSLEEP.SYNCS 0x989680 ;  /* 0x009896800000895d */ /* 0x004fea0003900000 */
[----:B------:R-:W2:Y:S02]  /*9c10*/  @!P0 SYNCS.PHASECHK.TRANS64 P0, [R0+URZ], R3 ;  /* 0x00000003000085a7 */ /* 0x000ea400080010ff */
[----:B--2---:R-:W-:Y:S05]  /*9c20*/  @!P0 BRA `(.L_x_153) ;  /* 0xfffffffc00f08947 */ /* 0x004fea000383ffff */
[----:B------:R-:W-:Y:S05]  /*9c30*/  BRA `(.L_x_154) ;  /* 0xffffff9c00687947 */ /* 0x000fea000383ffff */
.L_x_69:
[----:B------:R-:W-:-:S07]  /*9c40*/  MOV R0, UR5 ;  /* 0x0000000500007c02 */ /* 0x000fce0008000f00 */
.L_x_155:
[----:B-1----:R1:W2:Y:S02]  /*9c50*/  SYNCS.PHASECHK.TRANS64.TRYWAIT P0, [R0+URZ], R3 ;  /* 0x00000003000075a7 */ /* 0x0022a400080011ff */
[----:B--2---:R-:W-:Y:S05]  /*9c60*/  @!P0 NANOSLEEP.SYNCS 0x989680 ;  /* 0x009896800000895d */ /* 0x004fea0003900000 */
[----:B------:R-:W2:Y:S02]  /*9c70*/  @!P0 SYNCS.PHASECHK.TRANS64 P0, [R0+URZ], R3 ;  /* 0x00000003000085a7 */ /* 0x000ea400080010ff */
[----:B--2---:R-:W-:Y:S05]  /*9c80*/  @!P0 BRA `(.L_x_155) ;  /* 0xfffffffc00f08947 */ /* 0x004fea000383ffff */
[----:B------:R-:W-:Y:S05]  /*9c90*/  BRA `(.L_x_156) ;  /* 0xffffff9c00747947 */ /* 0x000fea000383ffff */
.L_x_70:
[----:B-1----:R-:W-:-:S07]  /*9ca0*/  MOV R0, UR4 ;  /* 0x0000000400007c02 */ /* 0x002fce0008000f00 */
.L_x_157:
[----:B-1----:R1:W2:Y:S02]  /*9cb0*/  SYNCS.PHASECHK.TRANS64.TRYWAIT P0, [R0+URZ], R2 ;  /* 0x00000002000075a7 */ /* 0x0022a400080011ff */
[----:B--2---:R-:W-:Y:S05]  /*9cc0*/  @!P0 NANOSLEEP.SYNCS 0x989680 ;  /* 0x009896800000895d */ /* 0x004fea0003900000 */
[----:B------:R-:W2:Y:S02]  /*9cd0*/  @!P0 SYNCS.PHASECHK.TRANS64 P0, [R0+URZ], R2 ;  /* 0x00000002000085a7 */ /* 0x000ea400080010ff */
[----:B--2---:R-:W-:Y:S05]  /*9ce0*/  @!P0 BRA `(.L_x_157) ;  /* 0xfffffffc00f08947 */ /* 0x004fea000383ffff */
[----:B------:R-:W-:Y:S05]  /*9cf0*/  BRA `(.L_x_158) ;  /* 0xffffff9c00807947 */ /* 0x000fea000383ffff */
.L_x_75:
[----:B--2---:R2:W3:Y:S02]  /*9d00*/  SYNCS.PHASECHK.TRANS64.TRYWAIT P0, [R12+URZ+0x90], R0 ;  /* 0x000090000c0075a7 */ /* 0x0044e400080011ff */
[----:B---3--:R-:W-:Y:S05]  /*9d10*/  @!P0 NANOSLEEP.SYNCS 0x989680 ;  /* 0x009896800000895d */ /* 0x008fea0003900000 */
[----:B------:R-:W3:Y:S02]  /*9d20*/  @!P0 SYNCS.PHASECHK.TRANS64 P0, [R12+URZ+0x90], R0 ;  /* 0x000090000c0085a7 */ /* 0x000ee400080010ff */
[----:B---3--:R-:W-:Y:S05]  /*9d30*/  @!P0 BRA `(.L_x_75) ;  /* 0xfffffffc00f08947 */ /* 0x008fea000383ffff */
[----:B------:R-:W-:Y:S05]  /*9d40*/  BRA `(.L_x_159) ;  /* 0xffffffa000a07947 */ /* 0x000fea000383ffff */
.L_x_78:
[----:B-1----:R-:W-:Y:S07]  /*9d50*/  MOV R0, UR21 ;  /* 0x0000001500007c02 */ /* 0x002fee0008000f00 */
.L_x_160:
[----:B-1----:R1:W2:Y:S02]  /*9d60*/  SYNCS.PHASECHK.TRANS64.TRYWAIT P2, [R0+URZ+0x88], R6 ;  /* 0x00008806000075a7 */ /* 0x0022a400080411ff */
[----:B--2---:R-:W-:Y:S05]  /*9d70*/  @!P2 NANOSLEEP.SYNCS 0x989680 ;  /* 0x009896800000a95d */ /* 0x004fea0003900000 */
[----:B------:R-:W2:Y:S02]  /*9d80*/  @!P2 SYNCS.PHASECHK.TRANS64 P2, [R0+URZ+0x88], R6 ;  /* 0x000088060000a5a7 */ /* 0x000ea400080410ff */
[----:B--2---:R-:W-:Y:S05]  /*9d90*/  @!P2 BRA `(.L_x_160) ;  /* 0xfffffffc00f0a947 */ /* 0x004fea000383ffff */
[----:B------:R-:W-:Y:S05]  /*9da0*/  BRA `(.L_x_77) ;  /* 0xffffffa800087947 */ /* 0x000fea000383ffff */
.L_x_81:
[----:B------:R-:W-:Y:S07]  /*9db0*/  MOV R0, UR21 ;  /* 0x0000001500007c02 */ /* 0x000fee0008000f00 */
.L_x_161:
[----:B-1----:R1:W2:Y:S02]  /*9dc0*/  SYNCS.PHASECHK.TRANS64.TRYWAIT P0, [R0+URZ+0x60], R9 ;  /* 0x00006009000075a7 */ /* 0x0022a400080011ff */
[----:B--2---:R-:W-:Y:S05]  /*9dd0*/  @!P0 NANOSLEEP.SYNCS 0x989680 ;  /* 0x009896800000895d */ /* 0x004fea0003900000 */
[----:B------:R-:W2:Y:S02]  /*9de0*/  @!P0 SYNCS.PHASECHK.TRANS64 P0, [R0+URZ+0x60], R9 ;  /* 0x00006009000085a7 */ /* 0x000ea400080010ff */
[----:B--2---:R-:W-:Y:S05]  /*9df0*/  @!P0 BRA `(.L_x_161) ;  /* 0xfffffffc00f08947 */ /* 0x004fea000383ffff */
[----:B------:R-:W-:Y:S05]  /*9e00*/  BRA `(.L_x_162) ;  /* 0xffffffa800647947 */ /* 0x000fea000383ffff */
.L_x_82:
[----:B------:R-:W-:Y:S07]  /*9e10*/  MOV R0, UR21 ;  /* 0x0000001500007c02 */ /* 0x000fee0008000f00 */
.L_x_163:
[----:B-1----:R1:W2:Y:S02]  /*9e20*/  SYNCS.PHASECHK.TRANS64.TRYWAIT P0, [R0+URZ+0x68], R9 ;  /* 0x00006809000075a7 */ /* 0x0022a400080011ff */
[----:B--2---:R-:W-:Y:S05]  /*9e30*/  @!P0 NANOSLEEP.SYNCS 0x989680 ;  /* 0x009896800000895d */ /* 0x004fea0003900000 */
[----:B------:R-:W2:Y:S02]  /*9e40*/  @!P0 SYNCS.PHASECHK.TRANS64 P0, [R0+URZ+0x68], R9 ;  /* 0x00006809000085a7 */ /* 0x000ea400080010ff */
[----:B--2---:R-:W-:Y:S05]  /*9e50*/  @!P0 BRA `(.L_x_163) ;  /* 0xfffffffc00f08947 */ /* 0x004fea000383ffff */
[----:B------:R-:W-:Y:S05]  /*9e60*/  BRA `(.L_x_164) ;  /* 0xffffffa800a07947 */ /* 0x000fea000383ffff */
.L_x_83:
[----:B------:R-:W-:Y:S07]  /*9e70*/  MOV R0, UR21 ;  /* 0x0000001500007c02 */ /* 0x000fee0008000f00 */
.L_x_165:
[----:B-1----:R1:W2:Y:S02]  /*9e80*/  SYNCS.PHASECHK.TRANS64.TRYWAIT P0, [R0+URZ+0x70], R9 ;  /* 0x00007009000075a7 */ /* 0x0022a400080011ff */
[----:B--2---:R-:W-:Y:S05]  /*9e90*/  @!P0 NANOSLEEP.SYNCS 0x989680 ;  /* 0x009896800000895d */ /* 0x004fea0003900000 */
[----:B------:R-:W2:Y:S02]  /*9ea0*/  @!P0 SYNCS.PHASECHK.TRANS64 P0, [R0+URZ+0x70], R9 ;  /* 0x00007009000085a7 */ /* 0x000ea400080010ff */
[----:B--2---:R-:W-:Y:S05]  /*9eb0*/  @!P0 BRA `(.L_x_165) ;  /* 0xfffffffc00f08947 */ /* 0x004fea000383ffff */
[----:B------:R-:W-:Y:S05]  /*9ec0*/  BRA `(.L_x_166) ;  /* 0xffffffa800e87947 */ /* 0x000fea000383ffff */
.L_x_84:
[----:B------:R-:W-:Y:S07]  /*9ed0*/  MOV R0, UR21 ;  /* 0x0000001500007c02 */ /* 0x000fee0008000f00 */
.L_x_167:
[----:B-1----:R1:W2:Y:S02]  /*9ee0*/  SYNCS.PHASECHK.TRANS64.TRYWAIT P0, [R0+URZ+0x78], R9 ;  /* 0x00007809000075a7 */ /* 0x0022a400080011ff */
[----:B--2---:R-:W-:Y:S05]  /*9ef0*/  @!P0 NANOSLEEP.SYNCS 0x989680 ;  /* 0x009896800000895d */ /* 0x004fea0003900000 */
[----:B------:R-:W2:Y:S02]  /*9f00*/  @!P0 SYNCS.PHASECHK.TRANS64 P0, [R0+URZ+0x78], R9 ;  /* 0x00007809000085a7 */ /* 0x000ea400080010ff */
[----:B--2---:R-:W-:Y:S05]  /*9f10*/  @!P0 BRA `(.L_x_167) ;  /* 0xfffffffc00f08947 */ /* 0x004fea000383ffff */
[----:B------:R-:W-:Y:S05]  /*9f20*/  BRA `(.L_x_168) ;  /* 0xffffffac002c7947 */ /* 0x000fea000383ffff */
.L_x_86:
[----:B------:R-:W-:-:S07]  /*9f30*/  MOV R0, UR21 ;  /* 0x0000001500007c02 */ /* 0x000fce0008000f00 */
.L_x_169:
[----:B-1----:R1:W3:Y:S02]  /*9f40*/  SYNCS.PHASECHK.TRANS64.TRYWAIT P0, [R0+URZ+0x60], R2 ;  /* 0x00006002000075a7 */ /* 0x0022e400080011ff */
[----:B---3--:R-:W-:Y:S05]  /*9f50*/  @!P0 NANOSLEEP.SYNCS 0x989680 ;  /* 0x009896800000895d */ /* 0x008fea0003900000 */
[----:B------:R-:W3:Y:S02]  /*9f60*/  @!P0 SYNCS.PHASECHK.TRANS64 P0, [R0+URZ+0x60], R2 ;  /* 0x00006002000085a7 */ /* 0x000ee400080010ff */
[----:B---3--:R-:W-:Y:S05]  /*9f70*/  @!P0 BRA `(.L_x_169) ;  /* 0xfffffffc00f08947 */ /* 0x008fea000383ffff */
[----:B------:R-:W-:Y:S05]  /*9f80*/  BRA `(.L_x_170) ;  /* 0xffffffac00a47947 */ /* 0x000fea000383ffff */
.L_x_87:
[----:B-1----:R-:W-:-:S07]  /*9f90*/  MOV R0, UR21 ;  /* 0x0000001500007c02 */ /* 0x002fce0008000f00 */
.L_x_171:
[----:B-1----:R1:W3:Y:S02]  /*9fa0*/  SYNCS.PHASECHK.TRANS64.TRYWAIT P0, [R0+URZ+0x68], R2 ;  /* 0x00006802000075a7 */ /* 0x0022e400080011ff */
[----:B---3--:R-:W-:Y:S05]  /*9fb0*/  @!P0 NANOSLEEP.SYNCS 0x989680 ;  /* 0x009896800000895d */ /* 0x008fea0003900000 */
[----:B------:R-:W3:Y:S02]  /*9fc0*/  @!P0 SYNCS.PHASECHK.TRANS64 P0, [R0+URZ+0x68], R2 ;  /* 0x00006802000085a7 */ /* 0x000ee400080010ff */
[----:B---3--:R-:W-:Y:S05]  /*9fd0*/  @!P0 BRA `(.L_x_171) ;  /* 0xfffffffc00f08947 */ /* 0x008fea000383ffff */
[----:B------:R-:W-:Y:S05]  /*9fe0*/  BRA `(.L_x_172) ;  /* 0xffffffac00947947 */ /* 0x000fea000383ffff */
.L_x_88:
[----:B-1----:R-:W-:-:S07]  /*9ff0*/  MOV R0, UR21 ;  /* 0x0000001500007c02 */ /* 0x002fce0008000f00 */
.L_x_173:
[----:B-1----:R1:W3:Y:S02]  /*a000*/  SYNCS.PHASECHK.TRANS64.TRYWAIT P0, [R0+URZ+0x70], R2 ;  /* 0x00007002000075a7 */ /* 0x0022e400080011ff */
[----:B---3--:R-:W-:Y:S05]  /*a010*/  @!P0 NANOSLEEP.SYNCS 0x989680 ;  /* 0x009896800000895d */ /* 0x008fea0003900000 */
[----:B------:R-:W3:Y:S02]  /*a020*/  @!P0 SYNCS.PHASECHK.TRANS64 P0, [R0+URZ+0x70], R2 ;  /* 0x00007002000085a7 */ /* 0x000ee400080010ff */
[----:B---3--:R-:W-:Y:S05]  /*a030*/  @!P0 BRA `(.L_x_173) ;  /* 0xfffffffc00f08947 */ /* 0x008fea000383ffff */
[----:B------:R-:W-:Y:S05]  /*a040*/  BRA `(.L_x_174) ;  /* 0xffffffac00847947 */ /* 0x000fea000383ffff */
.L_x_90:
[----:B-1----:R1:W2:Y:S02]  /*a050*/  SYNCS.PHASECHK.TRANS64.TRYWAIT P0, [R3+URZ+0x90], R0 ;  /* 0x00009000030075a7 */ /* 0x0022a400080011ff */
[----:B--2---:R-:W-:Y:S05]  /*a060*/  @!P0 NANOSLEEP.SYNCS 0x989680 ;  /* 0x009896800000895d */ /* 0x004fea0003900000 */
[----:B------:R-:W2:Y:S02]  /*a070*/  @!P0 SYNCS.PHASECHK.TRANS64 P0, [R3+URZ+0x90], R0 ;  /* 0x00009000030085a7 */ /* 0x000ea400080010ff */
[----:B--2---:R-:W-:Y:S05]  /*a080*/  @!P0 BRA `(.L_x_90) ;  /* 0xfffffffc00f08947 */ /* 0x004fea000383ffff */
[----:B------:R-:W-:Y:S05]  /*a090*/  BRA `(.L_x_175) ;  /* 0xffffffb000507947 */ /* 0x000fea000383ffff */
.L_x_101:
[----:B-1----:R1:W2:Y:S02]  /*a0a0*/  SYNCS.PHASECHK.TRANS64.TRYWAIT P1, [R2+URZ+0x40], R0 ;  /* 0x00004000020075a7 */ /* 0x0022a400080211ff */
[----:B--2---:R-:W-:Y:S05]  /*a0b0*/  @!P1 NANOSLEEP.SYNCS 0x989680 ;  /* 0x009896800000995d */ /* 0x004fea0003900000 */
[----:B------:R-:W2:Y:S02]  /*a0c0*/  @!P1 SYNCS.PHASECHK.TRANS64 P1, [R2+URZ+0x40], R0 ;  /* 0x00004000020095a7 */ /* 0x000ea400080210ff */
[----:B--2---:R-:W-:Y:S05]  /*a0d0*/  @!P1 BRA `(.L_x_101) ;  /* 0xfffffffc00f09947 */ /* 0x004fea000383ffff */
[----:B------:R-:W-:Y:S05]  /*a0e0*/  BRA `(.L_x_100) ;  /* 0xffffffbc00c47947 */ /* 0x000fea000383ffff */
.L_x_103:
[----:B-1----:R1:W2:Y:S02]  /*a0f0*/  SYNCS.PHASECHK.TRANS64.TRYWAIT P0, [R52+URZ+0xb0], R3 ;  /* 0x0000b003340075a7 */ /* 0x0022a400080011ff */
[----:B--2---:R-:W-:Y:S05]  /*a100*/  @!P0 NANOSLEEP.SYNCS 0x989680 ;  /* 0x009896800000895d */ /* 0x004fea0003900000 */
[----:B------:R-:W2:Y:S02]  /*a110*/  @!P0 SYNCS.PHASECHK.TRANS64 P0, [R52+URZ+0xb0], R3 ;  /* 0x0000b003340085a7 */ /* 0x000ea400080010ff */
[----:B--2---:R-:W-:Y:S05]  /*a120*/  @!P0 BRA `(.L_x_103) ;  /* 0xfffffffc00f08947 */ /* 0x004fea000383ffff */
[----:B------:R-:W-:Y:S05]  /*a130*/  BRA `(.L_x_102) ;  /* 0xffffffc000187947 */ /* 0x000fea000383ffff */
.L_x_111:
[----:B--2---:R2:W3:Y:S02]  /*a140*/  SYNCS.PHASECHK.TRANS64.TRYWAIT P0, [R0+URZ+0x40], R2 ;  /* 0x00004002000075a7 */ /* 0x0044e400080011ff */
[----:B---3--:R-:W-:Y:S05]  /*a150*/  @!P0 NANOSLEEP.SYNCS 0x989680 ;  /* 0x009896800000895d */ /* 0x008fea0003900000 */
[----:B------:R-:W3:Y:S02]  /*a160*/  @!P0 SYNCS.PHASECHK.TRANS64 P0, [R0+URZ+0x40], R2 ;  /* 0x00004002000085a7 */ /* 0x000ee400080010ff */
[----:B---3--:R-:W-:Y:S05]  /*a170*/  @!P0 BRA `(.L_x_111) ;  /* 0xfffffffc00f08947 */ /* 0x008fea000383ffff */
[----:B------:R-:W-:Y:S05]  /*a180*/  BRA `(.L_x_110) ;  /* 0xffffffcc000c7947 */ /* 0x000fea000383ffff */
.L_x_119:
[----:B--2---:R2:W3:Y:S02]  /*a190*/  SYNCS.PHASECHK.TRANS64.TRYWAIT P0, [R0+URZ+0x40], R4 ;  /* 0x00004004000075a7 */ /* 0x0044e400080011ff */
[----:B---3--:R-:W-:Y:S05]  /*a1a0*/  @!P0 NANOSLEEP.SYNCS 0x989680 ;  /* 0x009896800000895d */ /* 0x008fea0003900000 */
[----:B------:R-:W3:Y:S02]  /*a1b0*/  @!P0 SYNCS.PHASECHK.TRANS64 P0, [R0+URZ+0x40], R4 ;  /* 0x00004004000085a7 */ /* 0x000ee400080010ff */
[----:B---3--:R-:W-:Y:S05]  /*a1c0*/  @!P0 BRA `(.L_x_119) ;  /* 0xfffffffc00f08947 */ /* 0x008fea000383ffff */
[----:B------:R-:W-:Y:S05]  /*a1d0*/  BRA `(.L_x_118) ;  /* 0xffffffd800487947 */ /* 0x000fea000383ffff */
.L_x_127:
[----:B--2---:R2:W3:Y:S02]  /*a1e0*/  SYNCS.PHASECHK.TRANS64.TRYWAIT P0, [R0+URZ+0x40], R2 ;  /* 0x00004002000075a7 */ /* 0x0044e400080011ff */
[----:B---3--:R-:W-:Y:S05]  /*a1f0*/  @!P0 NANOSLEEP.SYNCS 0x989680 ;  /* 0x009896800000895d */ /* 0x008fea0003900000 */
[----:B------:R-:W3:Y:S02]  /*a200*/  @!P0 SYNCS.PHASECHK.TRANS64 P0, [R0+URZ+0x40], R2 ;  /* 0x00004002000085a7 */ /* 0x000ee400080010ff */
[----:B---3--:R-:W-:Y:S05]  /*a210*/  @!P0 BRA `(.L_x_127) ;  /* 0xfffffffc00f08947 */ /* 0x008fea000383ffff */
[----:B------:R-:W-:Y:S05]  /*a220*/  BRA `(.L_x_126) ;  /* 0xffffffe400947947 */ /* 0x000fea000383ffff */
        .weak           $__internal_0_$__cuda_sm10x_tcgen05_guardrail_trap_col_being_dealloced_not_returned_by_alloc
        .type           $__internal_0_$__cuda_sm10x_tcgen05_guardrail_trap_col_being_dealloced_not_returned_by_alloc,@function
        .size           $__internal_0_$__cuda_sm10x_tcgen05_guardrail_trap_col_being_dealloced_not_returned_by_alloc,($__internal_1_$__cuda_sm10x_tcgen05_guardrail_trap_phase_invalid_during_alloc - $__internal_0_$__cuda_sm10x_tcgen05_guardrail_trap_col_being_dealloced_not_returned_by_alloc)
$__internal_0_$__cuda_sm10x_tcgen05_guardrail_trap_col_being_dealloced_not_returned_by_alloc:
[----:B------:R-:W-:Y:S05]  /*a230*/  BPT.TRAP 0x1 ;  /* 0x000000040000795c */ /* 0x000fea0000300000 */
[----:B------:R-:W-:-:S04]  /*a240*/  HFMA2 R3, -RZ, RZ, 0, 0 ;  /* 0x00000000ff037431 */ /* 0x000fc800000001ff */
[----:B------:R-:W-:Y:S05]  /*a250*/  RET.REL.NODEC R2 `(_ZN7cutlass13device_kernelINS_4gemm6kernel13GemmUniversalIN4cute5tupleIJiiiiEEENS1_10collective13CollectiveMmaINS1_35MainloopSm100TmaUmmaWarpSpecializedILi4ELi2ELi4ENS5_IJNS4_1CILi1EEENSA_ILi2EEESB_EEEEENS5_IJNSA_ILi64EEENSA_ILi256EEESF_EEEaNS5_IJlSB_lEEEaSI_NS4_8TiledMMAINS4_8MMA_AtomIJNS4_15SM100_MMA_S8_SSIaaiLi64ELi256ELNS4_4UMMA5MajorE0ELSN_0ELNSM_8SaturateE0EEEEEENS4_6LayoutINS5_IJSB_SB_SB_EEENS5_IJNSA_ILi0EEEST_ST_EEEEENS5_IJNS4_10UnderscoreESW_SW_EEEEENS4_23SM90_TMA_LOAD_MULTICASTENS4_14ComposedLayoutINS4_7SwizzleILi2ELi4ELi3EEENS4_18smem_ptr_flag_bitsILi8EEENSR_INS5_IJNSA_ILi8EEESF_EEENS5_IJSF_SB_EEEEEEEvNS4_8identityENS4_13SM90_TMA_LOADES19_vS1A_EENS_8epilogue10collective18CollectiveEpilogueINS1D_23Sm100TmaWarpSpecializedILi4ELi2ELi32ELb0ELb0EEEJSH_NS5_IJNSR_ISF_SB_EES1I_EEEaSI_aSI_NS1D_6fusion15FusionCallbacksIS1H_NS1K_17LinearCombinationIaiaiLNS_15FloatRoundStyleE2EEESH_S1J_JEEENS4_5SM1004TMEM4LOAD26SM100_TMEM_LOAD_16dp32b32xES1B_S19_NS4_39AutoVectorizingCopyWithAssumedAlignmentILi128EEENS4_14SM90_TMA_STOREES19_S1V_S1V_EEEvvEEEEvNT_6ParamsE) ;  /* 0xffffff5c02687950 */ /* 0x000fea0003c3ffff */
        .weak           $__internal_1_$__cuda_sm10x_tcgen05_guardrail_trap_phase_invalid_during_alloc
        .type           $__internal_1_$__cuda_sm10x_tcgen05_guardrail_trap_phase_invalid_during_alloc,@function
        .size           $__internal_1_$__cuda_sm10x_tcgen05_guardrail_trap_phase_invalid_during_alloc,($__internal_2_$__cuda_sm10x_tcgen05_guardrail_trap_unallocated_columns_being_dealloced - $__internal_1_$__cuda_sm10x_tcgen05_guardrail_trap_phase_invalid_during_alloc)
$__internal_1_$__cuda_sm10x_tcgen05_guardrail_trap_phase_invalid_during_alloc:
[----:B------:R-:W-:Y:S05]  /*a260*/  BPT.TRAP 0x1 ;  /* 0x000000040000795c */ /* 0x000fea0000300000 */
[----:B------:R-:W-:-:S04]  /*a270*/  MOV R5, 0x0 ;  /* 0x0000000000057802 */ /* 0x000fc80000000f00 */
[----:B------:R-:W-:Y:S05]  /*a280*/  RET.REL.NODEC R4 `(_ZN7cutlass13device_kernelINS_4gemm6kernel13GemmUniversalIN4cute5tupleIJiiiiEEENS1_10collective13CollectiveMmaINS1_35MainloopSm100TmaUmmaWarpSpecializedILi4ELi2ELi4ENS5_IJNS4_1CILi1EEENSA_ILi2EEESB_EEEEENS5_IJNSA_ILi64EEENSA_ILi256EEESF_EEEaNS5_IJlSB_lEEEaSI_NS4_8TiledMMAINS4_8MMA_AtomIJNS4_15SM100_MMA_S8_SSIaaiLi64ELi256ELNS4_4UMMA5MajorE0ELSN_0ELNSM_8SaturateE0EEEEEENS4_6LayoutINS5_IJSB_SB_SB_EEENS5_IJNSA_ILi0EEEST_ST_EEEEENS5_IJNS4_10UnderscoreESW_SW_EEEEENS4_23SM90_TMA_LOAD_MULTICASTENS4_14ComposedLayoutINS4_7SwizzleILi2ELi4ELi3EEENS4_18smem_ptr_flag_bitsILi8EEENSR_INS5_IJNSA_ILi8EEESF_EEENS5_IJSF_SB_EEEEEEEvNS4_8identityENS4_13SM90_TMA_LOADES19_vS1A_EENS_8epilogue10collective18CollectiveEpilogueINS1D_23Sm100TmaWarpSpecializedILi4ELi2ELi32ELb0ELb0EEEJSH_NS5_IJNSR_ISF_SB_EES1I_EEEaSI_aSI_NS1D_6fusion15FusionCallbacksIS1H_NS1K_17LinearCombinationIaiaiLNS_15FloatRoundStyleE2EEESH_S1J_JEEENS4_5SM1004TMEM4LOAD26SM100_TMEM_LOAD_16dp32b32xES1B_S19_NS4_39AutoVectorizingCopyWithAssumedAlignmentILi128EEENS4_14SM90_TMA_STOREES19_S1V_S1V_EEEvvEEEEvNT_6ParamsE) ;  /* 0xffffff5c045c7950 */ /* 0x000fea0003c3ffff */
        .weak           $__internal_2_$__cuda_sm10x_tcgen05_guardrail_trap_unallocated_columns_being_dealloced
        .type           $__internal_2_$__cuda_sm10x_tcgen05_guardrail_trap_unallocated_columns_being_dealloced,@function
        .size           $__internal_2_$__cuda_sm10x_tcgen05_guardrail_trap_unallocated_columns_being_dealloced,(.L_x_177 - $__internal_2_$__cuda_sm10x_tcgen05_guardrail_trap_unallocated_columns_being_dealloced)
$__internal_2_$__cuda_sm10x_tcgen05_guardrail_trap_unallocated_columns_being_dealloced:
[----:B------:R-:W-:Y:S05]  /*a290*/  BPT.TRAP 0x1 ;  /* 0x000000040000795c */ /* 0x000fea0000300000 */
[----:B------:R-:W-:-:S04]  /*a2a0*/  HFMA2 R3, -RZ, RZ, 0, 0 ;  /* 0x00000000ff037431 */ /* 0x000fc800000001ff */
[----:B------:R-:W-:Y:S05]  /*a2b0*/  RET.REL.NODEC R2 `(_ZN7cutlass13device_kernelINS_4gemm6kernel13GemmUniversalIN4cute5tupleIJiiiiEEENS1_10collective13CollectiveMmaINS1_35MainloopSm100TmaUmmaWarpSpecializedILi4ELi2ELi4ENS5_IJNS4_1CILi1EEENSA_ILi2EEESB_EEEEENS5_IJNSA_ILi64EEENSA_ILi256EEESF_EEEaNS5_IJlSB_lEEEaSI_NS4_8TiledMMAINS4_8MMA_AtomIJNS4_15SM100_MMA_S8_SSIaaiLi64ELi256ELNS4_4UMMA5MajorE0ELSN_0ELNSM_8SaturateE0EEEEEENS4_6LayoutINS5_IJSB_SB_SB_EEENS5_IJNSA_ILi0EEEST_ST_EEEEENS5_IJNS4_10UnderscoreESW_SW_EEEEENS4_23SM90_TMA_LOAD_MULTICASTENS4_14ComposedLayoutINS4_7SwizzleILi2ELi4ELi3EEENS4_18smem_ptr_flag_bitsILi8EEENSR_INS5_IJNSA_ILi8EEESF_EEENS5_IJSF_SB_EEEEEEEvNS4_8identityENS4_13SM90_TMA_LOADES19_vS1A_EENS_8epilogue10collective18CollectiveEpilogueINS1D_23Sm100TmaWarpSpecializedILi4ELi2ELi32ELb0ELb0EEEJSH_NS5_IJNSR_ISF_SB_EES1I_EEEaSI_aSI_NS1D_6fusion15FusionCallbacksIS1H_NS1K_17LinearCombinationIaiaiLNS_15FloatRoundStyleE2EEESH_S1J_JEEENS4_5SM1004TMEM4LOAD26SM100_TMEM_LOAD_16dp32b32xES1B_S19_NS4_39AutoVectorizingCopyWithAssumedAlignmentILi128EEENS4_14SM90_TMA_STOREES19_S1V_S1V_EEEvvEEEEvNT_6ParamsE) ;  /* 0xffffff5c02507950 */ /* 0x000fea0003c3ffff */
.L_x_176:
[----:B------:R-:W-:-:S00]  /*a2c0*/  BRA `(.L_x_176) ;  /* 0xfffffffc00fc7947 */ /* 0x000fc0000383ffff */
[----:B------:R-:W-:-:S00]  /*a2d0*/  NOP ;  /* 0x0000000000007918 */ /* 0x000fc00000000000 */
        /* <DEDUP_REMOVED lines=10> */
.L_x_177:


//--------------------- .nv.global.init           --------------------------
	.section	.nv.global.init,"aw",@progbits
.nv.global.init:
	.type		$str$27,@object
	.size		$str$27,($str$28 - $str$27)
$str$27:
        /*0000*/ 	.byte	0x28, 0x61, 0x64, 0x64, 0x72, 0x65, 0x73, 0x73, 0x20, 0x26, 0x20, 0x6d, 0x61, 0x73, 0x6b, 0x29
        /*0010*/ 	.byte	0x20, 0x3d, 0x3d, 0x20, 0x30, 0x00
	.type		$str$28,@object
	.size		$str$28,($str$26 - $str$28)
$str$28:
        /*0016*/ 	.byte	0x2f, 0x74, 0x6d, 0x70, 0x2f, 0x63, 0x75, 0x74, 0x6c, 0x61, 0x73, 0x73, 0x5f, 0x73, 0x77, 0x65
        /*0026*/ 	.byte	0x65, 0x70, 0x5f, 0x73, 0x72, 0x63, 0x2f, 0x69, 0x6e, 0x63, 0x6c, 0x75, 0x64, 0x65, 0x2f, 0x63
        /*0036*/ 	.byte	0x75, 0x74, 0x65, 0x2f, 0x70, 0x6f, 0x69, 0x6e, 0x74, 0x65, 0x72, 0x5f, 0x66, 0x6c, 0x61, 0x67
        /*0046*/ 	.byte	0x67, 0x65, 0x64, 0x2e, 0x68, 0x70, 0x70, 0x00
	.type		$str$26,@object
	.size		$str$26,($str$25 - $str$26)
$str$26:
        /*004e*/ 	.byte	0x2f, 0x74, 0x6d, 0x70, 0x2f, 0x63, 0x75, 0x74, 0x6c, 0x61, 0x73, 0x73, 0x5f, 0x73, 0x77, 0x65
        /*005e*/ 	.byte	0x65, 0x70, 0x5f, 0x73, 0x72, 0x63, 0x2f, 0x69, 0x6e, 0x63, 0x6c, 0x75, 0x64, 0x65, 0x2f, 0x63
        /*006e*/ 	.byte	0x75, 0x74, 0x65, 0x2f, 0x61, 0x74, 0x6f, 0x6d, 0x2f, 0x63, 0x6f, 0x70, 0x79, 0x5f, 0x74, 0x72
        /*007e*/ 	.byte	0x61, 0x69, 0x74, 0x73, 0x5f, 0x73, 0x6d, 0x31, 0x30, 0x30, 0x2e, 0x68, 0x70, 0x70, 0x00
	.type		$str$25,@object
	.size		$str$25,(__unnamed_1 - $str$25)
$str$25:
        /*008d*/ 	.byte	0x28, 0x28, 0x75, 0x69, 0x6e, 0x74, 0x33, 0x32, 0x5f, 0x74, 0x28, 0x74, 0x68, 0x72, 0x65, 0x61
        /*009d*/ 	.byte	0x64, 0x49, 0x64, 0x78, 0x2e, 0x78, 0x29, 0x20, 0x2f, 0x20, 0x33, 0x32, 0x29, 0x20, 0x25, 0x20
        /*00ad*/ 	.byte	0x34, 0x29, 0x20, 0x3d, 0x3d, 0x20, 0x28, 0x28, 0x28, 0x74, 0x6d, 0x65, 0x6d, 0x5f, 0x61, 0x64
        /*00bd*/ 	.byte	0x64, 0x72, 0x20, 0x3e, 0x3e, 0x20, 0x31, 0x36, 0x29, 0x20, 0x2f, 0x20, 0x33, 0x32, 0x29, 0x20
        /*00cd*/ 	.byte	0x25, 0x20, 0x34, 0x29, 0x00
	.type		__unnamed_1,@object
	.size		__unnamed_1,(__unnamed_2 - __unnamed_1)
__unnamed_1:
        /*00d2*/ 	.byte	0x61, 0x75, 0x74, 0x6f, 0x20, 0x63, 0x75, 0x74, 0x65, 0x3a, 0x3a, 0x61, 0x73, 0x5f, 0x70, 0x6f
        /* <DEDUP_REMOVED lines=24> */
        /*0262*/ 	.byte	0x00
	.type		__unnamed_2,@object
	.size		__unnamed_2,(__unnamed_3 - __unnamed_2)
__unnamed_2:
        /* <DEDUP_REMOVED lines=26> */
	.type		__unnamed_3,@object
	.size		__unnamed_3,(.L_3 - __unnamed_3)
__unnamed_3:
        /* <DEDUP_REMOVED lines=41> */
.L_3:


//--------------------- .nv.shared._ZN7cutlass13device_kernelINS_4gemm6kernel13GemmUniversalIN4cute5tupleIJiiiiEEENS1_10collective13CollectiveMmaINS1_35MainloopSm100TmaUmmaWarpSpecializedILi4ELi2ELi4ENS5_IJNS4_1CILi1EEENSA_ILi2EEESB_EEEEENS5_IJNSA_ILi64EEENSA_ILi256EEESF_EEEaNS5_IJlSB_lEEEaSI_NS4_8TiledMMAINS4_8MMA_AtomIJNS4_15SM100_MMA_S8_SSIaaiLi64ELi256ELNS4_4UMMA5MajorE0ELSN_0ELNSM_8SaturateE0EEEEEENS4_6LayoutINS5_IJSB_SB_SB_EEENS5_IJNSA_ILi0EEEST_ST_EEEEENS5_IJNS4_10UnderscoreESW_SW_EEEEENS4_23SM90_TMA_LOAD_MULTICASTENS4_14ComposedLayoutINS4_7SwizzleILi2ELi4ELi3EEENS4_18smem_ptr_flag_bitsILi8EEENSR_INS5_IJNSA_ILi8EEESF_EEENS5_IJSF_SB_EEEEEEEvNS4_8identityENS4_13SM90_TMA_LOADES19_vS1A_EENS_8epilogue10collective18CollectiveEpilogueINS1D_23Sm100TmaWarpSpecializedILi4ELi2ELi32ELb0ELb0EEEJSH_NS5_IJNSR_ISF_SB_EES1I_EEEaSI_aSI_NS1D_6fusion15FusionCallbacksIS1H_NS1K_17LinearCombinationIaiaiLNS_15FloatRoundStyleE2EEESH_S1J_JEEENS4_5SM1004TMEM4LOAD26SM100_TMEM_LOAD_16dp32b32xES1B_S19_NS4_39AutoVectorizingCopyWithAssumedAlignmentILi128EEENS4_14SM90_TMA_STOREES19_S1V_S1V_EEEvvEEEEvNT_6ParamsE --------------------------
	.section	.nv.shared._ZN7cutlass13device_kernelINS_4gemm6kernel13GemmUniversalIN4cute5tupleIJiiiiEEENS1_10collective13CollectiveMmaINS1_35MainloopSm100TmaUmmaWarpSpecializedILi4ELi2ELi4ENS5_IJNS4_1CILi1EEENSA_ILi2EEESB_EEEEENS5_IJNSA_ILi64EEENSA_ILi256EEESF_EEEaNS5_IJlSB_lEEEaSI_NS4_8TiledMMAINS4_8MMA_AtomIJNS4_15SM100_MMA_S8_SSIaaiLi64ELi256ELNS4_4UMMA5MajorE0ELSN_0ELNSM_8SaturateE0EEEEEENS4_6LayoutINS5_IJSB_SB_SB_EEENS5_IJNSA_ILi0EEEST_ST_EEEEENS5_IJNS4_10UnderscoreESW_SW_EEEEENS4_23SM90_TMA_LOAD_MULTICASTENS4_14ComposedLayoutINS4_7SwizzleILi2ELi4ELi3EEENS4_18smem_ptr_flag_bitsILi8EEENSR_INS5_IJNSA_ILi8EEESF_EEENS5_IJSF_SB_EEEEEEEvNS4_8identityENS4_13SM90_TMA_LOADES19_vS1A_EENS_8epilogue10collective18CollectiveEpilogueINS1D_23Sm100TmaWarpSpecializedILi4ELi2ELi32ELb0ELb0EEEJSH_NS5_IJNSR_ISF_SB_EES1I_EEEaSI_aSI_NS1D_6fusion15FusionCallbacksIS1H_NS1K_17LinearCombinationIaiaiLNS_15FloatRoundStyleE2EEESH_S1J_JEEENS4_5SM1004TMEM4LOAD26SM100_TMEM_LOAD_16dp32b32xES1B_S19_NS4_39AutoVectorizingCopyWithAssumedAlignmentILi128EEENS4_14SM90_TMA_STOREES19_S1V_S1V_EEEvvEEEEvNT_6ParamsE,"aw",@nobits
	.sectionflags	@""
	.align	16
	.zero		1024


//--------------------- .nv.shared.reserved.0     --------------------------
	.section	.nv.shared.reserved.0,"aw",@nobits
	.weak		__nv_reservedSMEM_offset_0_alias
	.size		__nv_reservedSMEM_offset_0_alias, 0, 64
	.other		__nv_reservedSMEM_offset_0_alias,@"STO_CUDA_RESERVED_SHARED STV_DEFAULT"
__nv_reservedSMEM_offset_0_alias:
	.zero		0
.nv.shared.reserved.0:
	.zero		64
	.weak		__nv_reservedSMEM_tcgen05_partition
	.type		__nv_reservedSMEM_tcgen05_partition,@object
	.size		__nv_reservedSMEM_tcgen05_partition,(.L_0 - __nv_reservedSMEM_tcgen05_partition)
__nv_reservedSMEM_tcgen05_partition:
	.zero		32
.L_0:


//--------------------- .nv.global                --------------------------
	.section	.nv.global,"aw",@nobits
.nv.global:
	.type		_ZN39_INTERNAL_3855ec05_4_k_cu_1f5cee36_97334cute1_E,@object
	.size		_ZN39_INTERNAL_3855ec05_4_k_cu_1f5cee36_97334cute1_E,(_ZN39_INTERNAL_3855ec05_4_k_cu_1f5cee36_97334cuda3std3__45__cpo6cbeginE - _ZN39_INTERNAL_3855ec05_4_k_cu_1f5cee36_97334cute1_E)
_ZN39_INTERNAL_3855ec05_4_k_cu_1f5cee36_97334cute1_E:
	.zero		1
	.type		_ZN39_INTERNAL_3855ec05_4_k_cu_1f5cee36_97334cuda3std3__45__cpo6cbeginE,@object
	.size		_ZN39_INTERNAL_3855ec05_4_k_cu_1f5cee36_97334cuda3std3__45__cpo6cbeginE,(_ZN39_INTERNAL_3855ec05_4_k_cu_1f5cee36_97334cuda3std3__48in_placeE - _ZN39_INTERNAL_3855ec05_4_k_cu_1f5cee36_97334cuda3std3__45__cpo6cbeginE)
_ZN39_INTERNAL_3855ec05_4_k_cu_1f5cee36_97334cuda3std3__45__cpo6cbeginE:
	.zero		1
	.type		_ZN39_INTERNAL_3855ec05_4_k_cu_1f5cee36_97334cuda3std3__48in_placeE,@object
	.size		_ZN39_INTERNAL_3855ec05_4_k_cu_1f5cee36_97334cuda3std3__48in_placeE,(_ZN39_INTERNAL_3855ec05_4_k_cu_1f5cee36_97334cuda3std6ranges3__45__cpo9iter_moveE - _ZN39_INTERNAL_3855ec05_4_k_cu_1f5cee36_97334cuda3std3__48in_placeE)
_ZN39_INTERNAL_3855ec05_4_k_cu_1f5cee36_97334cuda3std3__48in_placeE:
	.zero		1
	.type		_ZN39_INTERNAL_3855ec05_4_k_cu_1f5cee36_97334cuda3std6ranges3__45__cpo9iter_moveE,@object
	.size		_ZN39_INTERNAL_3855ec05_4_k_cu_1f5cee36_97334cuda3std6ranges3__45__cpo9iter_moveE,(_ZN39_INTERNAL_3855ec05_4_k_cu_1f5cee36_97334cuda3std3__45__cpo5beginE - _ZN39_INTERNAL_3855ec05_4_k_cu_1f5cee36_97334cuda3std6ranges3__45__cpo9iter_moveE)
_ZN39_INTERNAL_3855ec05_4_k_cu_1f5cee36_97334cuda3std6ranges3__45__cpo9iter_moveE:
	.zero		1
	.type		_ZN39_INTERNAL_3855ec05_4_k_cu_1f5cee36_97334cuda3std3__45__cpo5beginE,@object
	.size		_ZN39_INTERNAL_3855ec05_4_k_cu_1f5cee36_97334cuda3std3__45__cpo5beginE,(_ZN39_INTERNAL_3855ec05_4_k_cu_1f5cee36_97334cuda3std3__441_GLOBAL__N__3855ec05_4_k_cu_1f5cee36_97336ignoreE - _ZN39_INTERNAL_3855ec05_4_k_cu_1f5cee36_97334cuda3std3__45__cpo5beginE)
_ZN39_INTERNAL_3855ec05_4_k_cu_1f5cee36_97334cuda3std3__45__cpo5beginE:
	.zero		1
	.type		_ZN39_INTERNAL_3855ec05_4_k_cu_1f5cee36_97334cuda3std3__441_GLOBAL__N__3855ec05_4_k_cu_1f5cee36_97336ignoreE,@object
	.size		_ZN39_INTERNAL_3855ec05_4_k_cu_1f5cee36_97334cuda3std3__441_GLOBAL__N__3855ec05_4_k_cu_1f5cee36_97336ignoreE,(_ZN39_INTERNAL_3855ec05_4_k_cu_1f5cee36_97334cute7productE - _ZN39_INTERNAL_3855ec05_4_k_cu_1f5cee36_97334cuda3std3__441_GLOBAL__N__3855ec05_4_k_cu_1f5cee36_97336ignoreE)
_ZN39_INTERNAL_3855ec05_4_k_cu_1f5cee36_97334cuda3std3__441_GLOBAL__N__3855ec05_4_k_cu_1f5cee36_97336ignoreE:
	.zero		1
	.type		_ZN39_INTERNAL_3855ec05_4_k_cu_1f5cee36_97334cute7productE,@object
	.size		_ZN39_INTERNAL_3855ec05_4_k_cu_1f5cee36_97334cute7productE,(_ZN39_INTERNAL_3855ec05_4_k_cu_1f5cee36_97334cuda3std3__45__cpo3endE - _ZN39_INTERNAL_3855ec05_4_k_cu_1f5cee36_97334cute7productE)
_ZN39_INTERNAL_3855ec05_4_k_cu_1f5cee36_97334cute7productE:
	.zero		1
	.type		_ZN39_INTERNAL_3855ec05_4_k_cu_1f5cee36_97334cuda3std3__45__cpo3endE,@object
	.size		_ZN39_INTERNAL_3855ec05_4_k_cu_1f5cee36_97334cuda3std3__45__cpo3endE,(_ZN39_INTERNAL_3855ec05_4_k_cu_1f5cee36_97334cuda3std3__419piecewise_constructE - _ZN39_INTERNAL_3855ec05_4_k_cu_1f5cee36_97334cuda3std3__45__cpo3endE)
_ZN39_INTERNAL_3855ec05_4_k_cu_1f5cee36_97334cuda3std3__45__cpo3endE:
	.zero		1
	.type		_ZN39_INTERNAL_3855ec05_4_k_cu_1f5cee36_97334cuda3std3__419piecewise_constructE,@object
	.size		_ZN39_INTERNAL_3855ec05_4_k_cu_1f5cee36_97334cuda3std3__419piecewise_constructE,(_ZN39_INTERNAL_3855ec05_4_k_cu_1f5cee36_97334cuda3std3__45__cpo4cendE - _ZN39_INTERNAL_3855ec05_4_k_cu_1f5cee36_97334cuda3std3__419piecewise_constructE)
_ZN39_INTERNAL_3855ec05_4_k_cu_1f5cee36_97334cuda3std3__419piecewise_constructE:
	.zero		1
	.type		_ZN39_INTERNAL_3855ec05_4_k_cu_1f5cee36_97334cuda3std3__45__cpo4cendE,@object
	.size		_ZN39_INTERNAL_3855ec05_4_k_cu_1f5cee36_97334cuda3std3__45__cpo4cendE,(_ZN39_INTERNAL_3855ec05_4_k_cu_1f5cee36_97334cuda3std6ranges3__45__cpo4swapE - _ZN39_INTERNAL_3855ec05_4_k_cu_1f5cee36_97334cuda3std3__45__cpo4cendE)
_ZN39_INTERNAL_3855ec05_4_k_cu_1f5cee36_97334cuda3std3__45__cpo4cendE:
	.zero		1
	.type		_ZN39_INTERNAL_3855ec05_4_k_cu_1f5cee36_97334cuda3std6ranges3__45__cpo4swapE,@object
	.size		_ZN39_INTERNAL_3855ec05_4_k_cu_1f5cee36_97334cuda3std6ranges3__45__cpo4swapE,(.L_11 - _ZN39_INTERNAL_3855ec05_4_k_cu_1f5cee36_97334cuda3std6ranges3__45__cpo4swapE)
_ZN39_INTERNAL_3855ec05_4_k_cu_1f5cee36_97334cuda3std6ranges3__45__cpo4swapE:
	.zero		1
.L_11:


//--------------------- .nv.constant0._ZN7cutlass13device_kernelINS_4gemm6kernel13GemmUniversalIN4cute5tupleIJiiiiEEENS1_10collective13CollectiveMmaINS1_35MainloopSm100TmaUmmaWarpSpecializedILi4ELi2ELi4ENS5_IJNS4_1CILi1EEENSA_ILi2EEESB_EEEEENS5_IJNSA_ILi64EEENSA_ILi256EEESF_EEEaNS5_IJlSB_lEEEaSI_NS4_8TiledMMAINS4_8MMA_AtomIJNS4_15SM100_MMA_S8_SSIaaiLi64ELi256ELNS4_4UMMA5MajorE0ELSN_0ELNSM_8SaturateE0EEEEEENS4_6LayoutINS5_IJSB_SB_SB_EEENS5_IJNSA_ILi0EEEST_ST_EEEEENS5_IJNS4_10UnderscoreESW_SW_EEEEENS4_23SM90_TMA_LOAD_MULTICASTENS4_14ComposedLayoutINS4_7SwizzleILi2ELi4ELi3EEENS4_18smem_ptr_flag_bitsILi8EEENSR_INS5_IJNSA_ILi8EEESF_EEENS5_IJSF_SB_EEEEEEEvNS4_8identityENS4_13SM90_TMA_LOADES19_vS1A_EENS_8epilogue10collective18CollectiveEpilogueINS1D_23Sm100TmaWarpSpecializedILi4ELi2ELi32ELb0ELb0EEEJSH_NS5_IJNSR_ISF_SB_EES1I_EEEaSI_aSI_NS1D_6fusion15FusionCallbacksIS1H_NS1K_17LinearCombinationIaiaiLNS_15FloatRoundStyleE2EEESH_S1J_JEEENS4_5SM1004TMEM4LOAD26SM100_TMEM_LOAD_16dp32b32xES1B_S19_NS4_39AutoVectorizingCopyWithAssumedAlignmentILi128EEENS4_14SM90_TMA_STOREES19_S1V_S1V_EEEvvEEEEvNT_6ParamsE --------------------------
	.section	.nv.constant0._ZN7cutlass13device_kernelINS_4gemm6kernel13GemmUniversalIN4cute5tupleIJiiiiEEENS1_10collective13CollectiveMmaINS1_35MainloopSm100TmaUmmaWarpSpecializedILi4ELi2ELi4ENS5_IJNS4_1CILi1EEENSA_ILi2EEESB_EEEEENS5_IJNSA_ILi64EEENSA_ILi256EEESF_EEEaNS5_IJlSB_lEEEaSI_NS4_8TiledMMAINS4_8MMA_AtomIJNS4_15SM100_MMA_S8_SSIaaiLi64ELi256ELNS4_4UMMA5MajorE0ELSN_0ELNSM_8SaturateE0EEEEEENS4_6LayoutINS5_IJSB_SB_SB_EEENS5_IJNSA_ILi0EEEST_ST_EEEEENS5_IJNS4_10UnderscoreESW_SW_EEEEENS4_23SM90_TMA_LOAD_MULTICASTENS4_14ComposedLayoutINS4_7SwizzleILi2ELi4ELi3EEENS4_18smem_ptr_flag_bitsILi8EEENSR_INS5_IJNSA_ILi8EEESF_EEENS5_IJSF_SB_EEEEEEEvNS4_8identityENS4_13SM90_TMA_LOADES19_vS1A_EENS_8epilogue10collective18CollectiveEpilogueINS1D_23Sm100TmaWarpSpecializedILi4ELi2ELi32ELb0ELb0EEEJSH_NS5_IJNSR_ISF_SB_EES1I_EEEaSI_aSI_NS1D_6fusion15FusionCallbacksIS1H_NS1K_17LinearCombinationIaiaiLNS_15FloatRoundStyleE2EEESH_S1J_JEEENS4_5SM1004TMEM4LOAD26SM100_TMEM_LOAD_16dp32b32xES1B_S19_NS4_39AutoVectorizingCopyWithAssumedAlignmentILi128EEENS4_14SM90_TMA_STOREES19_S1V_S1V_EEEvvEEEEvNT_6ParamsE,"a",@progbits
	.sectionflags	@""
	.align	4
.nv.constant0._ZN7cutlass13device_kernelINS_4gemm6kernel13GemmUniversalIN4cute5tupleIJiiiiEEENS1_10collective13CollectiveMmaINS1_35MainloopSm100TmaUmmaWarpSpecializedILi4ELi2ELi4ENS5_IJNS4_1CILi1EEENSA_ILi2EEESB_EEEEENS5_IJNSA_ILi64EEENSA_ILi256EEESF_EEEaNS5_IJlSB_lEEEaSI_NS4_8TiledMMAINS4_8MMA_AtomIJNS4_15SM100_MMA_S8_SSIaaiLi64ELi256ELNS4_4UMMA5MajorE0ELSN_0ELNSM_8SaturateE0EEEEEENS4_6LayoutINS5_IJSB_SB_SB_EEENS5_IJNSA_ILi0EEEST_ST_EEEEENS5_IJNS4_10UnderscoreESW_SW_EEEEENS4_23SM90_TMA_LOAD_MULTICASTENS4_14ComposedLayoutINS4_7SwizzleILi2ELi4ELi3EEENS4_18smem_ptr_flag_bitsILi8EEENSR_INS5_IJNSA_ILi8EEESF_EEENS5_IJSF_SB_EEEEEEEvNS4_8identityENS4_13SM90_TMA_LOADES19_vS1A_EENS_8epilogue10collective18CollectiveEpilogueINS1D_23Sm100TmaWarpSpecializedILi4ELi2ELi32ELb0ELb0EEEJSH_NS5_IJNSR_ISF_SB_EES1I_EEEaSI_aSI_NS1D_6fusion15FusionCallbacksIS1H_NS1K_17LinearCombinationIaiaiLNS_15FloatRoundStyleE2EEESH_S1J_JEEENS4_5SM1004TMEM4LOAD26SM100_TMEM_LOAD_16dp32b32xES1B_S19_NS4_39AutoVectorizingCopyWithAssumedAlignmentILi128EEENS4_14SM90_TMA_STOREES19_S1V_S1V_EEEvvEEEEvNT_6ParamsE:
	.zero		2944


//--------------------- SYMBOLS --------------------------

	.type		.nv.reservedSmem.offset0,@object
	.size		.nv.reservedSmem.offset0,0x4
	.type		.nv.reservedSmem.cap,@object
	.size		.nv.reservedSmem.cap,0x4
	.type		__assertfail,@function
